	.target	sm_90a

	.elftype	@"ET_EXEC"


//--------------------- .note.nv.tkinfo           --------------------------
	.section	.note.nv.tkinfo,"",@"SHT_NOTE"
	.sectionflags	@"SHF_NOTE_NV_TKINFO"
	.tkinfo
        /*0018*/ 	.word	0x00000002
        /*0030*/ 	.string	""
        /*0030*/ 	.string	"ptxas"
        /*0030*/ 	.string	"Cuda compilation tools, release 13.0, V13.0.88"
        /*0030*/ 	.string	"Build cuda_13.0.r13.0/compiler.36424714_0"
        /*0030*/ 	.string	"-arch sm_90a -m 64 "



//--------------------- .note.nv.cuinfo           --------------------------
	.section	.note.nv.cuinfo,"",@"SHT_NOTE"
	.sectionflags	@"SHF_NOTE_NV_CUINFO"
        /*0018*/ 	.short	0x0002
        /*001a*/ 	.short	0x005a
        /*001c*/ 	.short	0x0082
	.zero		2


//--------------------- .nv.info                  --------------------------
	.section	.nv.info,"",@"SHT_CUDA_INFO"
	.align	4


	//----- nvinfo : EIATTR_REGCOUNT
	.align		4
        /*0000*/ 	.byte	0x04, 0x2f
        /*0002*/ 	.short	(.L_15 - .L_14)
	.align		4
.L_14:
        /*0004*/ 	.word	index@(_ZN7cutlass13device_kernelINS_4gemm6kernel13GemmUniversalIN4cute5tupleIJiiiiEEENS1_10collective13CollectiveMmaINS1_34MainloopSm90TmaGmmaWarpSpecializedILi3ENS5_IJNS4_1CILi2EEESB_NSA_ILi1EEEEEENS1_35KernelTmaWarpSpecializedCooperativeEEENS5_IJNSA_ILi128EEESG_NSA_ILi64EEEEEENS_6half_tENS5_IJSC_llEEESJ_SK_NS4_8TiledMMAINS4_8MMA_AtomIJNS4_4SM904GMMA26MMA_64x128x16_F32F16F16_SSILNSO_5MajorE1ELSQ_1ELNSO_7ScaleInE1ELSR_1EEEEEENS4_6LayoutINS5_IJSB_SC_SC_EEENS5_IJSC_NSA_ILi0EEESW_EEEEENS5_IJNS4_10UnderscoreESZ_SZ_EEEEENS4_23SM90_TMA_LOAD_MULTICASTENS4_14ComposedLayoutINS4_7SwizzleILi3ELi4ELi3EEENS4_18smem_ptr_flag_bitsILi16EEENSU_INS5_IJSH_NSA_ILi8EEEEEENS5_IJSC_SH_EEEEEEEvNS4_8identityES12_S1C_vS1D_EENS_8epilogue10collective6detail29Sm90TmaWarpSpecializedAdapterINS1G_15DefaultEpilogueISJ_NS5_IJlSC_lEEES1K_NS1F_6thread17LinearCombinationISJ_Li1EffLNS1L_9ScaleType4KindE0ELNS_15FloatRoundStyleE2ESJ_EENS1_15EpilogueDefaultEEEEEvvEEEEvNT_6ParamsE)
        /*0008*/ 	.word	0x000000a8


	//----- nvinfo : EIATTR_FRAME_SIZE
	.align		4
.L_15:
        /*000c*/ 	.byte	0x04, 0x11
        /*000e*/ 	.short	(.L_17 - .L_16)
	.align		4
.L_16:
        /*0010*/ 	.word	index@(_ZN7cutlass13device_kernelINS_4gemm6kernel13GemmUniversalIN4cute5tupleIJiiiiEEENS1_10collective13CollectiveMmaINS1_34MainloopSm90TmaGmmaWarpSpecializedILi3ENS5_IJNS4_1CILi2EEESB_NSA_ILi1EEEEEENS1_35KernelTmaWarpSpecializedCooperativeEEENS5_IJNSA_ILi128EEESG_NSA_ILi64EEEEEENS_6half_tENS5_IJSC_llEEESJ_SK_NS4_8TiledMMAINS4_8MMA_AtomIJNS4_4SM904GMMA26MMA_64x128x16_F32F16F16_SSILNSO_5MajorE1ELSQ_1ELNSO_7ScaleInE1ELSR_1EEEEEENS4_6LayoutINS5_IJSB_SC_SC_EEENS5_IJSC_NSA_ILi0EEESW_EEEEENS5_IJNS4_10UnderscoreESZ_SZ_EEEEENS4_23SM90_TMA_LOAD_MULTICASTENS4_14ComposedLayoutINS4_7SwizzleILi3ELi4ELi3EEENS4_18smem_ptr_flag_bitsILi16EEENSU_INS5_IJSH_NSA_ILi8EEEEEENS5_IJSC_SH_EEEEEEEvNS4_8identityES12_S1C_vS1D_EENS_8epilogue10collective6detail29Sm90TmaWarpSpecializedAdapterINS1G_15DefaultEpilogueISJ_NS5_IJlSC_lEEES1K_NS1F_6thread17LinearCombinationISJ_Li1EffLNS1L_9ScaleType4KindE0ELNS_15FloatRoundStyleE2ESJ_EENS1_15EpilogueDefaultEEEEEvvEEEEvNT_6ParamsE)
        /*0014*/ 	.word	0x00000000


	//----- nvinfo : EIATTR_MIN_STACK_SIZE
	.align		4
.L_17:
        /*0018*/ 	.byte	0x04, 0x12
        /*001a*/ 	.short	(.L_19 - .L_18)
	.align		4
.L_18:
        /*001c*/ 	.word	index@(_ZN7cutlass13device_kernelINS_4gemm6kernel13GemmUniversalIN4cute5tupleIJiiiiEEENS1_10collective13CollectiveMmaINS1_34MainloopSm90TmaGmmaWarpSpecializedILi3ENS5_IJNS4_1CILi2EEESB_NSA_ILi1EEEEEENS1_35KernelTmaWarpSpecializedCooperativeEEENS5_IJNSA_ILi128EEESG_NSA_ILi64EEEEEENS_6half_tENS5_IJSC_llEEESJ_SK_NS4_8TiledMMAINS4_8MMA_AtomIJNS4_4SM904GMMA26MMA_64x128x16_F32F16F16_SSILNSO_5MajorE1ELSQ_1ELNSO_7ScaleInE1ELSR_1EEEEEENS4_6LayoutINS5_IJSB_SC_SC_EEENS5_IJSC_NSA_ILi0EEESW_EEEEENS5_IJNS4_10UnderscoreESZ_SZ_EEEEENS4_23SM90_TMA_LOAD_MULTICASTENS4_14ComposedLayoutINS4_7SwizzleILi3ELi4ELi3EEENS4_18smem_ptr_flag_bitsILi16EEENSU_INS5_IJSH_NSA_ILi8EEEEEENS5_IJSC_SH_EEEEEEEvNS4_8identityES12_S1C_vS1D_EENS_8epilogue10collective6detail29Sm90TmaWarpSpecializedAdapterINS1G_15DefaultEpilogueISJ_NS5_IJlSC_lEEES1K_NS1F_6thread17LinearCombinationISJ_Li1EffLNS1L_9ScaleType4KindE0ELNS_15FloatRoundStyleE2ESJ_EENS1_15EpilogueDefaultEEEEEvvEEEEvNT_6ParamsE)
        /*0020*/ 	.word	0x00000000
.L_19:


//--------------------- .nv.compat                --------------------------
	.section	.nv.compat,"",@"SHT_CUDA_COMPAT_INFO"
	.align	4
        /*0000*/ 	.byte	0x02, 0x09, 0x01, 0x00, 0x02, 0x02, 0x04, 0x00, 0x02, 0x05, 0x05, 0x00, 0x03, 0x07, 0x01, 0x01
        /*0010*/ 	.byte	0x02, 0x03, 0x01, 0x00, 0x02, 0x06, 0x01, 0x00, 0x04, 0x0b, 0x08, 0x00, 0x00, 0x00, 0x00, 0x00
        /*0020*/ 	.byte	0x00, 0x00, 0x00, 0x00


//--------------------- .nv.info._ZN7cutlass13device_kernelINS_4gemm6kernel13GemmUniversalIN4cute5tupleIJiiiiEEENS1_10collective13CollectiveMmaINS1_34MainloopSm90TmaGmmaWarpSpecializedILi3ENS5_IJNS4_1CILi2EEESB_NSA_ILi1EEEEEENS1_35KernelTmaWarpSpecializedCooperativeEEENS5_IJNSA_ILi128EEESG_NSA_ILi64EEEEEENS_6half_tENS5_IJSC_llEEESJ_SK_NS4_8TiledMMAINS4_8MMA_AtomIJNS4_4SM904GMMA26MMA_64x128x16_F32F16F16_SSILNSO_5MajorE1ELSQ_1ELNSO_7ScaleInE1ELSR_1EEEEEENS4_6LayoutINS5_IJSB_SC_SC_EEENS5_IJSC_NSA_ILi0EEESW_EEEEENS5_IJNS4_10UnderscoreESZ_SZ_EEEEENS4_23SM90_TMA_LOAD_MULTICASTENS4_14ComposedLayoutINS4_7SwizzleILi3ELi4ELi3EEENS4_18smem_ptr_flag_bitsILi16EEENSU_INS5_IJSH_NSA_ILi8EEEEEENS5_IJSC_SH_EEEEEEEvNS4_8identityES12_S1C_vS1D_EENS_8epilogue10collective6detail29Sm90TmaWarpSpecializedAdapterINS1G_15DefaultEpilogueISJ_NS5_IJlSC_lEEES1K_NS1F_6thread17LinearCombinationISJ_Li1EffLNS1L_9ScaleType4KindE0ELNS_15FloatRoundStyleE2ESJ_EENS1_15EpilogueDefaultEEEEEvvEEEEvNT_6ParamsE --------------------------
	.section	.nv.info._ZN7cutlass13device_kernelINS_4gemm6kernel13GemmUniversalIN4cute5tupleIJiiiiEEENS1_10collective13CollectiveMmaINS1_34MainloopSm90TmaGmmaWarpSpecializedILi3ENS5_IJNS4_1CILi2EEESB_NSA_ILi1EEEEEENS1_35KernelTmaWarpSpecializedCooperativeEEENS5_IJNSA_ILi128EEESG_NSA_ILi64EEEEEENS_6half_tENS5_IJSC_llEEESJ_SK_NS4_8TiledMMAINS4_8MMA_AtomIJNS4_4SM904GMMA26MMA_64x128x16_F32F16F16_SSILNSO_5MajorE1ELSQ_1ELNSO_7ScaleInE1ELSR_1EEEEEENS4_6LayoutINS5_IJSB_SC_SC_EEENS5_IJSC_NSA_ILi0EEESW_EEEEENS5_IJNS4_10UnderscoreESZ_SZ_EEEEENS4_23SM90_TMA_LOAD_MULTICASTENS4_14ComposedLayoutINS4_7SwizzleILi3ELi4ELi3EEENS4_18smem_ptr_flag_bitsILi16EEENSU_INS5_IJSH_NSA_ILi8EEEEEENS5_IJSC_SH_EEEEEEEvNS4_8identityES12_S1C_vS1D_EENS_8epilogue10collective6detail29Sm90TmaWarpSpecializedAdapterINS1G_15DefaultEpilogueISJ_NS5_IJlSC_lEEES1K_NS1F_6thread17LinearCombinationISJ_Li1EffLNS1L_9ScaleType4KindE0ELNS_15FloatRoundStyleE2ESJ_EENS1_15EpilogueDefaultEEEEEvvEEEEvNT_6ParamsE,"",@"SHT_CUDA_INFO"
	.sectionflags	@""
	.align	4


	//----- nvinfo : EIATTR_CUDA_API_VERSION
	.align		4
        /*0000*/ 	.byte	0x04, 0x37
        /*0002*/ 	.short	(.L_21 - .L_20)
.L_20:
        /*0004*/ 	.word	0x00000082


	//----- nvinfo : EIATTR_KPARAM_INFO
	.align		4
.L_21:
        /*0008*/ 	.byte	0x04, 0x17
        /*000a*/ 	.short	(.L_23 - .L_22)
.L_22:
        /*000c*/ 	.word	0x00000000
        /*0010*/ 	.short	0x0000
        /*0012*/ 	.short	0x0070
        /*0014*/ 	.byte	0x00, 0xf0, 0x01, 0x10


	//----- nvinfo : EIATTR_SPARSE_MMA_MASK
	.align		4
.L_23:
        /*0018*/ 	.byte	0x03, 0x50
        /*001a*/ 	.short	0x0000


	//----- nvinfo : EIATTR_MAXREG_COUNT
	.align		4
        /*001c*/ 	.byte	0x03, 0x1b
        /*001e*/ 	.short	0x00a8


	//----- nvinfo : EIATTR_NUM_BARRIERS
	.align		4
        /*0020*/ 	.byte	0x02, 0x4c
        /*0022*/ 	.byte	0x01
	.zero		1


	//----- nvinfo : EIATTR_EXTERNS
	.align		4
        /*0024*/ 	.byte	0x04, 0x0f
        /*0026*/ 	.short	(.L_25 - .L_24)


	//   ....[0]....
	.align		4
.L_24:
        /*0028*/ 	.word	index@(__assertfail)


	//----- nvinfo : EIATTR_MERCURY_ISA_VERSION
	.align		4
.L_25:
        /*002c*/ 	.byte	0x03, 0x5f
        /*002e*/ 	.short	0x0101


	//----- nvinfo : EIATTR_INT_WARP_WIDE_INSTR_OFFSETS
	.align		4
        /*0030*/ 	.byte	0x04, 0x31
        /*0032*/ 	.short	(.L_27 - .L_26)


	//   ....[0]....
.L_26:
        /*0034*/ 	.word	0x00000460


	//   ....[1]....
        /*0038*/ 	.word	0x00000490


	//   ....[2]....
        /*003c*/ 	.word	0x00000630


	//   ....[3]....
        /*0040*/ 	.word	0x00001ed0


	//----- nvinfo : EIATTR_COOP_GROUP_MASK_REGIDS
	.align		4
.L_27:
        /*0044*/ 	.byte	0x04, 0x29
        /*0046*/ 	.short	(.L_29 - .L_28)


	//   ....[0]....
.L_28:
        /*0048*/ 	.word	0xffffffff


	//   ....[1]....
        /*004c*/ 	.word	0xffffffff


	//   ....[2]....
        /*0050*/ 	.word	0xffffffff


	//   ....[3]....
        /*0054*/ 	.word	0xffffffff


	//   ....[4]....
        /*0058*/ 	.word	0xffffffff


	//   ....[5]....
        /*005c*/ 	.word	0xffffffff


	//----- nvinfo : EIATTR_COOP_GROUP_INSTR_OFFSETS
	.align		4
.L_29:
        /*0060*/ 	.byte	0x04, 0x28
        /*0062*/ 	.short	(.L_31 - .L_30)


	//   ....[0]....
.L_30:
        /*0064*/ 	.word	0x00000060


	//   ....[1]....
        /*0068*/ 	.word	0x00000070


	//   ....[2]....
        /*006c*/ 	.word	0x00000130


	//   ....[3]....
        /*0070*/ 	.word	0x000002b0


	//   ....[4]....
        /*0074*/ 	.word	0x000007e0


	//   ....[5]....
        /*0078*/ 	.word	0x00001460


	//----- nvinfo : EIATTR_REG_RECONFIG
	.align		4
.L_31:
        /*007c*/ 	.byte	0x01, 0x54
	.zero		2


	//----- nvinfo : EIATTR_SYSCALL_OFFSETS
	.align		4
        /*0080*/ 	.byte	0x04, 0x46
        /*0082*/ 	.short	(.L_33 - .L_32)


	//   ....[0]....
.L_32:
        /*0084*/ 	.word	0x00001640


	//----- nvinfo : EIATTR_MBARRIER_INSTR_OFFSETS
	.align		4
.L_33:
        /*0088*/ 	.byte	0x04, 0x39
        /*008a*/ 	.short	(.L_35 - .L_34)


	//   ....[0]....
.L_34:
        /*008c*/ 	.word	0x00000230
        /*0090*/ 	.word	0x000000ff
        /*0094*/ 	.word	0x00000000
        /*0098*/ 	.short	0x0100
        /*009a*/ 	.byte	0x08
	.zero		1


	//   ....[1]....
        /*009c*/ 	.word	0x00000240
        /*00a0*/ 	.word	0x000000ff
        /*00a4*/ 	.word	0x00000018
        /*00a8*/ 	.short	0x0100
        /*00aa*/ 	.byte	0x08
	.zero		1


	//   ....[2]....
        /*00ac*/ 	.word	0x00000250
        /*00b0*/ 	.word	0x000000ff
        /*00b4*/ 	.word	0x00000008
        /*00b8*/ 	.short	0x0100
        /*00ba*/ 	.byte	0x08
	.zero		1


	//   ....[3]....
        /*00bc*/ 	.word	0x00000260
        /*00c0*/ 	.word	0x000000ff
        /*00c4*/ 	.word	0x00000020
        /*00c8*/ 	.short	0x0100
        /*00ca*/ 	.byte	0x08
	.zero		1


	//   ....[4]....
        /*00cc*/ 	.word	0x00000270
        /*00d0*/ 	.word	0x000000ff
        /*00d4*/ 	.word	0x00000010
        /*00d8*/ 	.short	0x0100
        /*00da*/ 	.byte	0x08
	.zero		1


	//   ....[5]....
        /*00dc*/ 	.word	0x00000280
        /*00e0*/ 	.word	0x000000ff
        /*00e4*/ 	.word	0x00000028
        /*00e8*/ 	.short	0x0100
        /*00ea*/ 	.byte	0x08
	.zero		1


	//   ....[6]....
        /*00ec*/ 	.word	0x000006c0
        /*00f0*/ 	.word	0x000000ff
        /*00f4*/ 	.word	0x00000040
        /*00f8*/ 	.short	0x0100
        /*00fa*/ 	.byte	0x06
	.zero		1


	//   ....[7]....
        /*00fc*/ 	.word	0x00000760
        /*0100*/ 	.word	0x000000ff
        /*0104*/ 	.word	0x00000048
        /*0108*/ 	.short	0x0100
        /*010a*/ 	.byte	0x06
	.zero		1


	//   ....[8]....
        /*010c*/ 	.word	0x00001700
        /*0110*/ 	.word	0x00000003
        /*0114*/ 	.word	0x00000000
        /*0118*/ 	.short	0x010a
        /*011a*/ 	.byte	0x3f
	.zero		1


	//   ....[9]....
        /*011c*/ 	.word	0x00001760
        /*0120*/ 	.word	0x00000003
        /*0124*/ 	.word	0x00000000
        /*0128*/ 	.short	0x010a
        /*012a*/ 	.byte	0x3f
	.zero		1


	//   ....[10]....
        /*012c*/ 	.word	0x00001ae0
        /*0130*/ 	.word	0x00000005
        /*0134*/ 	.word	0x00000000
        /*0138*/ 	.short	0x010a
        /*013a*/ 	.byte	0x3f
	.zero		1


	//   ....[11]....
        /*013c*/ 	.word	0x00001b20
        /*0140*/ 	.word	0x00000005
        /*0144*/ 	.word	0x00000000
        /*0148*/ 	.short	0x010a
        /*014a*/ 	.byte	0x3f
	.zero		1


	//   ....[12]....
        /*014c*/ 	.word	0x00001d80
        /*0150*/ 	.word	0x00000004
        /*0154*/ 	.word	0x00000000
        /*0158*/ 	.short	0x0101
        /*015a*/ 	.byte	0x3f
	.zero		1


	//   ....[13]....
        /*015c*/ 	.word	0x00001f70
        /*0160*/ 	.word	0x00000000
        /*0164*/ 	.word	0x00000000
        /*0168*/ 	.short	0x0101
        /*016a*/ 	.byte	0x3f
	.zero		1


	//   ....[14]....
        /*016c*/ 	.word	0x000071a0
        /*0170*/ 	.word	0x00000015
        /*0174*/ 	.word	0x00000018
        /*0178*/ 	.short	0x010a
        /*017a*/ 	.byte	0x3f
	.zero		1


	//   ....[15]....
        /*017c*/ 	.word	0x00007630
        /*0180*/ 	.word	0x00000006
        /*0184*/ 	.word	0x00000048
        /*0188*/ 	.short	0x0101
        /*018a*/ 	.byte	0x3f
	.zero		1


	//   ....[16]....
        /*018c*/ 	.word	0x00007d60
        /*0190*/ 	.word	0x00000007
        /*0194*/ 	.word	0x00000000
        /*0198*/ 	.short	0x010a
        /*019a*/ 	.byte	0x3f
	.zero		1


	//   ....[17]....
        /*019c*/ 	.word	0x00007de0
        /*01a0*/ 	.word	0x00000006
        /*01a4*/ 	.word	0x00000000
        /*01a8*/ 	.short	0x010a
        /*01aa*/ 	.byte	0x3f
	.zero		1


	//   ....[18]....
        /*01ac*/ 	.word	0x00007e70
        /*01b0*/ 	.word	0x00000003
        /*01b4*/ 	.word	0x00000000
        /*01b8*/ 	.short	0x010a
        /*01ba*/ 	.byte	0x3f
	.zero		1


	//   ....[19]....
        /*01bc*/ 	.word	0x00007ed0
        /*01c0*/ 	.word	0x00000003
        /*01c4*/ 	.word	0x00000000
        /*01c8*/ 	.short	0x010a
        /*01ca*/ 	.byte	0x3f
	.zero		1


	//   ....[20]....
        /*01cc*/ 	.word	0x00007f20
        /*01d0*/ 	.word	0x00000005
        /*01d4*/ 	.word	0x00000000
        /*01d8*/ 	.short	0x010a
        /*01da*/ 	.byte	0x3f
	.zero		1


	//   ....[21]....
        /*01dc*/ 	.word	0x00007ff0
        /*01e0*/ 	.word	0x00000015
        /*01e4*/ 	.word	0x00000018
        /*01e8*/ 	.short	0x010a
        /*01ea*/ 	.byte	0x3f
	.zero		1


	//   ....[22]....
        /*01ec*/ 	.word	0x000080c0
        /*01f0*/ 	.word	0x00000007
        /*01f4*/ 	.word	0x00000000
        /*01f8*/ 	.short	0x010a
        /*01fa*/ 	.byte	0x3f
	.zero		1


	//   ....[23]....
        /*01fc*/ 	.word	0x00008110
        /*0200*/ 	.word	0x00000006
        /*0204*/ 	.word	0x00000000
        /*0208*/ 	.short	0x010a
        /*020a*/ 	.byte	0x3f
	.zero		1


	//----- nvinfo : EIATTR_NUM_MBARRIERS
	.align		4
.L_35:
        /*020c*/ 	.byte	0x03, 0x38
        /*020e*/ 	.short	0x0008


	//----- nvinfo : EIATTR_EXIT_INSTR_OFFSETS
	.align		4
        /*0210*/ 	.byte	0x04, 0x1c
        /*0212*/ 	.short	(.L_37 - .L_36)


	//   ....[0]....
.L_36:
        /*0214*/ 	.word	0x000009b0


	//   ....[1]....
        /*0218*/ 	.word	0x000011c0


	//   ....[2]....
        /*021c*/ 	.word	0x00006820


	//   ....[3]....
        /*0220*/ 	.word	0x00006d80


	//   ....[4]....
        /*0224*/ 	.word	0x00007ec0


	//----- nvinfo : EIATTR_MAX_THREADS
	.align		4
.L_37:
        /*0228*/ 	.byte	0x04, 0x05
        /*022a*/ 	.short	(.L_39 - .L_38)
.L_38:
        /*022c*/ 	.word	0x00000180
        /*0230*/ 	.word	0x00000001
        /*0234*/ 	.word	0x00000001


	//----- nvinfo : EIATTR_CRS_STACK_SIZE
	.align		4
.L_39:
        /*0238*/ 	.byte	0x04, 0x1e
        /*023a*/ 	.short	(.L_41 - .L_40)
.L_40:
        /*023c*/ 	.word	0x00000000


	//----- nvinfo : EIATTR_CBANK_PARAM_SIZE
	.align		4
.L_41:
        /*0240*/ 	.byte	0x03, 0x19
        /*0242*/ 	.short	0x0470


	//----- nvinfo : EIATTR_PARAM_CBANK
	.align		4
        /*0244*/ 	.byte	0x04, 0x0a
        /*0246*/ 	.short	(.L_43 - .L_42)
	.align		4
.L_42:
        /*0248*/ 	.word	index@(.nv.constant0._ZN7cutlass13device_kernelINS_4gemm6kernel13GemmUniversalIN4cute5tupleIJiiiiEEENS1_10collective13CollectiveMmaINS1_34MainloopSm90TmaGmmaWarpSpecializedILi3ENS5_IJNS4_1CILi2EEESB_NSA_ILi1EEEEEENS1_35KernelTmaWarpSpecializedCooperativeEEENS5_IJNSA_ILi128EEESG_NSA_ILi64EEEEEENS_6half_tENS5_IJSC_llEEESJ_SK_NS4_8TiledMMAINS4_8MMA_AtomIJNS4_4SM904GMMA26MMA_64x128x16_F32F16F16_SSILNSO_5MajorE1ELSQ_1ELNSO_7ScaleInE1ELSR_1EEEEEENS4_6LayoutINS5_IJSB_SC_SC_EEENS5_IJSC_NSA_ILi0EEESW_EEEEENS5_IJNS4_10UnderscoreESZ_SZ_EEEEENS4_23SM90_TMA_LOAD_MULTICASTENS4_14ComposedLayoutINS4_7SwizzleILi3ELi4ELi3EEENS4_18smem_ptr_flag_bitsILi16EEENSU_INS5_IJSH_NSA_ILi8EEEEEENS5_IJSC_SH_EEEEEEEvNS4_8identityES12_S1C_vS1D_EENS_8epilogue10collective6detail29Sm90TmaWarpSpecializedAdapterINS1G_15DefaultEpilogueISJ_NS5_IJlSC_lEEES1K_NS1F_6thread17LinearCombinationISJ_Li1EffLNS1L_9ScaleType4KindE0ELNS_15FloatRoundStyleE2ESJ_EENS1_15EpilogueDefaultEEEEEvvEEEEvNT_6ParamsE)
        /*024c*/ 	.short	0x0210
        /*024e*/ 	.short	0x0470


	//----- nvinfo : EIATTR_SW_WAR
	.align		4
.L_43:
        /*0250*/ 	.byte	0x04, 0x36
        /*0252*/ 	.short	(.L_45 - .L_44)
.L_44:
        /*0254*/ 	.word	0x00000008
.L_45:


//--------------------- .nv.callgraph             --------------------------
	.section	.nv.callgraph,"",@"SHT_CUDA_CALLGRAPH"
	.align	4
	.sectionentsize	8
	.align		4
        /*0000*/ 	.word	0x00000000
	.align		4
        /*0004*/ 	.word	0xffffffff
	.align		4
        /*0008*/ 	.word	index@(_ZN7cutlass13device_kernelINS_4gemm6kernel13GemmUniversalIN4cute5tupleIJiiiiEEENS1_10collective13CollectiveMmaINS1_34MainloopSm90TmaGmmaWarpSpecializedILi3ENS5_IJNS4_1CILi2EEESB_NSA_ILi1EEEEEENS1_35KernelTmaWarpSpecializedCooperativeEEENS5_IJNSA_ILi128EEESG_NSA_ILi64EEEEEENS_6half_tENS5_IJSC_llEEESJ_SK_NS4_8TiledMMAINS4_8MMA_AtomIJNS4_4SM904GMMA26MMA_64x128x16_F32F16F16_SSILNSO_5MajorE1ELSQ_1ELNSO_7ScaleInE1ELSR_1EEEEEENS4_6LayoutINS5_IJSB_SC_SC_EEENS5_IJSC_NSA_ILi0EEESW_EEEEENS5_IJNS4_10UnderscoreESZ_SZ_EEEEENS4_23SM90_TMA_LOAD_MULTICASTENS4_14ComposedLayoutINS4_7SwizzleILi3ELi4ELi3EEENS4_18smem_ptr_flag_bitsILi16EEENSU_INS5_IJSH_NSA_ILi8EEEEEENS5_IJSC_SH_EEEEEEEvNS4_8identityES12_S1C_vS1D_EENS_8epilogue10collective6detail29Sm90TmaWarpSpecializedAdapterINS1G_15DefaultEpilogueISJ_NS5_IJlSC_lEEES1K_NS1F_6thread17LinearCombinationISJ_Li1EffLNS1L_9ScaleType4KindE0ELNS_15FloatRoundStyleE2ESJ_EENS1_15EpilogueDefaultEEEEEvvEEEEvNT_6ParamsE)
	.align		4
        /*000c*/ 	.word	index@(__assertfail)
	.align		4
        /*0010*/ 	.word	0x00000000
	.align		4
        /*0014*/ 	.word	0xfffffffe
	.align		4
        /*0018*/ 	.word	0x00000000
	.align		4
        /*001c*/ 	.word	0xfffffffd
	.align		4
        /*0020*/ 	.word	0x00000000
	.align		4
        /*0024*/ 	.word	0xfffffffc


//--------------------- .nv.constant4             --------------------------
	.section	.nv.constant4,"a",@progbits
	.align	8
	.align		8
.nv.constant4:
        /*0000*/ 	.dword	__assertfail
	.align		8
        /*0008*/ 	.dword	__unnamed_1
	.align		8
        /*0010*/ 	.dword	_ZN40_INTERNAL_7093895b_4_k_cu_02a4240e_156494cuda3std3__45__cpo5beginE
	.align		8
        /*0018*/ 	.dword	_ZN40_INTERNAL_7093895b_4_k_cu_02a4240e_156494cuda3std3__45__cpo3endE
	.align		8
        /*0020*/ 	.dword	_ZN40_INTERNAL_7093895b_4_k_cu_02a4240e_156494cuda3std3__45__cpo6cbeginE
	.align		8
        /*0028*/ 	.dword	_ZN40_INTERNAL_7093895b_4_k_cu_02a4240e_156494cuda3std3__45__cpo4cendE
	.align		8
        /*0030*/ 	.dword	_ZN40_INTERNAL_7093895b_4_k_cu_02a4240e_156494cuda3std3__442_GLOBAL__N__7093895b_4_k_cu_02a4240e_156496ignoreE
	.align		8
        /*0038*/ 	.dword	_ZN40_INTERNAL_7093895b_4_k_cu_02a4240e_156494cuda3std3__419piecewise_constructE
	.align		8
        /*0040*/ 	.dword	_ZN40_INTERNAL_7093895b_4_k_cu_02a4240e_156494cuda3std3__48in_placeE
	.align		8
        /*0048*/ 	.dword	_ZN40_INTERNAL_7093895b_4_k_cu_02a4240e_156494cuda3std6ranges3__45__cpo4swapE
	.align		8
        /*0050*/ 	.dword	_ZN40_INTERNAL_7093895b_4_k_cu_02a4240e_156494cuda3std6ranges3__45__cpo9iter_moveE
	.align		8
        /*0058*/ 	.dword	_ZN40_INTERNAL_7093895b_4_k_cu_02a4240e_156494cute7productE
	.align		8
        /*0060*/ 	.dword	_ZN40_INTERNAL_7093895b_4_k_cu_02a4240e_156494cute1_E
	.align		8
        /*0068*/ 	.dword	$str$22
	.align		8
        /*0070*/ 	.dword	$str$23


//--------------------- .text._ZN7cutlass13device_kernelINS_4gemm6kernel13GemmUniversalIN4cute5tupleIJiiiiEEENS1_10collective13CollectiveMmaINS1_34MainloopSm90TmaGmmaWarpSpecializedILi3ENS5_IJNS4_1CILi2EEESB_NSA_ILi1EEEEEENS1_35KernelTmaWarpSpecializedCooperativeEEENS5_IJNSA_ILi128EEESG_NSA_ILi64EEEEEENS_6half_tENS5_IJSC_llEEESJ_SK_NS4_8TiledMMAINS4_8MMA_AtomIJNS4_4SM904GMMA26MMA_64x128x16_F32F16F16_SSILNSO_5MajorE1ELSQ_1ELNSO_7ScaleInE1ELSR_1EEEEEENS4_6LayoutINS5_IJSB_SC_SC_EEENS5_IJSC_NSA_ILi0EEESW_EEEEENS5_IJNS4_10UnderscoreESZ_SZ_EEEEENS4_23SM90_TMA_LOAD_MULTICASTENS4_14ComposedLayoutINS4_7SwizzleILi3ELi4ELi3EEENS4_18smem_ptr_flag_bitsILi16EEENSU_INS5_IJSH_NSA_ILi8EEEEEENS5_IJSC_SH_EEEEEEEvNS4_8identityES12_S1C_vS1D_EENS_8epilogue10collective6detail29Sm90TmaWarpSpecializedAdapterINS1G_15DefaultEpilogueISJ_NS5_IJlSC_lEEES1K_NS1F_6thread17LinearCombinationISJ_Li1EffLNS1L_9ScaleType4KindE0ELNS_15FloatRoundStyleE2ESJ_EENS1_15EpilogueDefaultEEEEEvvEEEEvNT_6ParamsE --------------------------
	.section	.text._ZN7cutlass13device_kernelINS_4gemm6kernel13GemmUniversalIN4cute5tupleIJiiiiEEENS1_10collective13CollectiveMmaINS1_34MainloopSm90TmaGmmaWarpSpecializedILi3ENS5_IJNS4_1CILi2EEESB_NSA_ILi1EEEEEENS1_35KernelTmaWarpSpecializedCooperativeEEENS5_IJNSA_ILi128EEESG_NSA_ILi64EEEEEENS_6half_tENS5_IJSC_llEEESJ_SK_NS4_8TiledMMAINS4_8MMA_AtomIJNS4_4SM904GMMA26MMA_64x128x16_F32F16F16_SSILNSO_5MajorE1ELSQ_1ELNSO_7ScaleInE1ELSR_1EEEEEENS4_6LayoutINS5_IJSB_SC_SC_EEENS5_IJSC_NSA_ILi0EEESW_EEEEENS5_IJNS4_10UnderscoreESZ_SZ_EEEEENS4_23SM90_TMA_LOAD_MULTICASTENS4_14ComposedLayoutINS4_7SwizzleILi3ELi4ELi3EEENS4_18smem_ptr_flag_bitsILi16EEENSU_INS5_IJSH_NSA_ILi8EEEEEENS5_IJSC_SH_EEEEEEEvNS4_8identityES12_S1C_vS1D_EENS_8epilogue10collective6detail29Sm90TmaWarpSpecializedAdapterINS1G_15DefaultEpilogueISJ_NS5_IJlSC_lEEES1K_NS1F_6thread17LinearCombinationISJ_Li1EffLNS1L_9ScaleType4KindE0ELNS_15FloatRoundStyleE2ESJ_EENS1_15EpilogueDefaultEEEEEvvEEEEvNT_6ParamsE,"ax",@progbits
	.align	128
.text._ZN7cutlass13device_kernelINS_4gemm6kernel13GemmUniversalIN4cute5tupleIJiiiiEEENS1_10collective13CollectiveMmaINS1_34MainloopSm90TmaGmmaWarpSpecializedILi3ENS5_IJNS4_1CILi2EEESB_NSA_ILi1EEEEEENS1_35KernelTmaWarpSpecializedCooperativeEEENS5_IJNSA_ILi128EEESG_NSA_ILi64EEEEEENS_6half_tENS5_IJSC_llEEESJ_SK_NS4_8TiledMMAINS4_8MMA_AtomIJNS4_4SM904GMMA26MMA_64x128x16_F32F16F16_SSILNSO_5MajorE1ELSQ_1ELNSO_7ScaleInE1ELSR_1EEEEEENS4_6LayoutINS5_IJSB_SC_SC_EEENS5_IJSC_NSA_ILi0EEESW_EEEEENS5_IJNS4_10UnderscoreESZ_SZ_EEEEENS4_23SM90_TMA_LOAD_MULTICASTENS4_14ComposedLayoutINS4_7SwizzleILi3ELi4ELi3EEENS4_18smem_ptr_flag_bitsILi16EEENSU_INS5_IJSH_NSA_ILi8EEEEEENS5_IJSC_SH_EEEEEEEvNS4_8identityES12_S1C_vS1D_EENS_8epilogue10collective6detail29Sm90TmaWarpSpecializedAdapterINS1G_15DefaultEpilogueISJ_NS5_IJlSC_lEEES1K_NS1F_6thread17LinearCombinationISJ_Li1EffLNS1L_9ScaleType4KindE0ELNS_15FloatRoundStyleE2ESJ_EENS1_15EpilogueDefaultEEEEEvvEEEEvNT_6ParamsE:
        .type           _ZN7cutlass13device_kernelINS_4gemm6kernel13GemmUniversalIN4cute5tupleIJiiiiEEENS1_10collective13CollectiveMmaINS1_34MainloopSm90TmaGmmaWarpSpecializedILi3ENS5_IJNS4_1CILi2EEESB_NSA_ILi1EEEEEENS1_35KernelTmaWarpSpecializedCooperativeEEENS5_IJNSA_ILi128EEESG_NSA_ILi64EEEEEENS_6half_tENS5_IJSC_llEEESJ_SK_NS4_8TiledMMAINS4_8MMA_AtomIJNS4_4SM904GMMA26MMA_64x128x16_F32F16F16_SSILNSO_5MajorE1ELSQ_1ELNSO_7ScaleInE1ELSR_1EEEEEENS4_6LayoutINS5_IJSB_SC_SC_EEENS5_IJSC_NSA_ILi0EEESW_EEEEENS5_IJNS4_10UnderscoreESZ_SZ_EEEEENS4_23SM90_TMA_LOAD_MULTICASTENS4_14ComposedLayoutINS4_7SwizzleILi3ELi4ELi3EEENS4_18smem_ptr_flag_bitsILi16EEENSU_INS5_IJSH_NSA_ILi8EEEEEENS5_IJSC_SH_EEEEEEEvNS4_8identityES12_S1C_vS1D_EENS_8epilogue10collective6detail29Sm90TmaWarpSpecializedAdapterINS1G_15DefaultEpilogueISJ_NS5_IJlSC_lEEES1K_NS1F_6thread17LinearCombinationISJ_Li1EffLNS1L_9ScaleType4KindE0ELNS_15FloatRoundStyleE2ESJ_EENS1_15EpilogueDefaultEEEEEvvEEEEvNT_6ParamsE,@function
        .size           _ZN7cutlass13device_kernelINS_4gemm6kernel13GemmUniversalIN4cute5tupleIJiiiiEEENS1_10collective13CollectiveMmaINS1_34MainloopSm90TmaGmmaWarpSpecializedILi3ENS5_IJNS4_1CILi2EEESB_NSA_ILi1EEEEEENS1_35KernelTmaWarpSpecializedCooperativeEEENS5_IJNSA_ILi128EEESG_NSA_ILi64EEEEEENS_6half_tENS5_IJSC_llEEESJ_SK_NS4_8TiledMMAINS4_8MMA_AtomIJNS4_4SM904GMMA26MMA_64x128x16_F32F16F16_SSILNSO_5MajorE1ELSQ_1ELNSO_7ScaleInE1ELSR_1EEEEEENS4_6LayoutINS5_IJSB_SC_SC_EEENS5_IJSC_NSA_ILi0EEESW_EEEEENS5_IJNS4_10UnderscoreESZ_SZ_EEEEENS4_23SM90_TMA_LOAD_MULTICASTENS4_14ComposedLayoutINS4_7SwizzleILi3ELi4ELi3EEENS4_18smem_ptr_flag_bitsILi16EEENSU_INS5_IJSH_NSA_ILi8EEEEEENS5_IJSC_SH_EEEEEEEvNS4_8identityES12_S1C_vS1D_EENS_8epilogue10collective6detail29Sm90TmaWarpSpecializedAdapterINS1G_15DefaultEpilogueISJ_NS5_IJlSC_lEEES1K_NS1F_6thread17LinearCombinationISJ_Li1EffLNS1L_9ScaleType4KindE0ELNS_15FloatRoundStyleE2ESJ_EENS1_15EpilogueDefaultEEEEEvvEEEEvNT_6ParamsE,(.L_x_195 - _ZN7cutlass13device_kernelINS_4gemm6kernel13GemmUniversalIN4cute5tupleIJiiiiEEENS1_10collective13CollectiveMmaINS1_34MainloopSm90TmaGmmaWarpSpecializedILi3ENS5_IJNS4_1CILi2EEESB_NSA_ILi1EEEEEENS1_35KernelTmaWarpSpecializedCooperativeEEENS5_IJNSA_ILi128EEESG_NSA_ILi64EEEEEENS_6half_tENS5_IJSC_llEEESJ_SK_NS4_8TiledMMAINS4_8MMA_AtomIJNS4_4SM904GMMA26MMA_64x128x16_F32F16F16_SSILNSO_5MajorE1ELSQ_1ELNSO_7ScaleInE1ELSR_1EEEEEENS4_6LayoutINS5_IJSB_SC_SC_EEENS5_IJSC_NSA_ILi0EEESW_EEEEENS5_IJNS4_10UnderscoreESZ_SZ_EEEEENS4_23SM90_TMA_LOAD_MULTICASTENS4_14ComposedLayoutINS4_7SwizzleILi3ELi4ELi3EEENS4_18smem_ptr_flag_bitsILi16EEENSU_INS5_IJSH_NSA_ILi8EEEEEENS5_IJSC_SH_EEEEEEEvNS4_8identityES12_S1C_vS1D_EENS_8epilogue10collective6detail29Sm90TmaWarpSpecializedAdapterINS1G_15DefaultEpilogueISJ_NS5_IJlSC_lEEES1K_NS1F_6thread17LinearCombinationISJ_Li1EffLNS1L_9ScaleType4KindE0ELNS_15FloatRoundStyleE2ESJ_EENS1_15EpilogueDefaultEEEEEvvEEEEvNT_6ParamsE)
        .other          _ZN7cutlass13device_kernelINS_4gemm6kernel13GemmUniversalIN4cute5tupleIJiiiiEEENS1_10collective13CollectiveMmaINS1_34MainloopSm90TmaGmmaWarpSpecializedILi3ENS5_IJNS4_1CILi2EEESB_NSA_ILi1EEEEEENS1_35KernelTmaWarpSpecializedCooperativeEEENS5_IJNSA_ILi128EEESG_NSA_ILi64EEEEEENS_6half_tENS5_IJSC_llEEESJ_SK_NS4_8TiledMMAINS4_8MMA_AtomIJNS4_4SM904GMMA26MMA_64x128x16_F32F16F16_SSILNSO_5MajorE1ELSQ_1ELNSO_7ScaleInE1ELSR_1EEEEEENS4_6LayoutINS5_IJSB_SC_SC_EEENS5_IJSC_NSA_ILi0EEESW_EEEEENS5_IJNS4_10UnderscoreESZ_SZ_EEEEENS4_23SM90_TMA_LOAD_MULTICASTENS4_14ComposedLayoutINS4_7SwizzleILi3ELi4ELi3EEENS4_18smem_ptr_flag_bitsILi16EEENSU_INS5_IJSH_NSA_ILi8EEEEEENS5_IJSC_SH_EEEEEEEvNS4_8identityES12_S1C_vS1D_EENS_8epilogue10collective6detail29Sm90TmaWarpSpecializedAdapterINS1G_15DefaultEpilogueISJ_NS5_IJlSC_lEEES1K_NS1F_6thread17LinearCombinationISJ_Li1EffLNS1L_9ScaleType4KindE0ELNS_15FloatRoundStyleE2ESJ_EENS1_15EpilogueDefaultEEEEEvvEEEEvNT_6ParamsE,@"STO_CUDA_ENTRY STV_DEFAULT"
_ZN7cutlass13device_kernelINS_4gemm6kernel13GemmUniversalIN4cute5tupleIJiiiiEEENS1_10collective13CollectiveMmaINS1_34MainloopSm90TmaGmmaWarpSpecializedILi3ENS5_IJNS4_1CILi2EEESB_NSA_ILi1EEEEEENS1_35KernelTmaWarpSpecializedCooperativeEEENS5_IJNSA_ILi128EEESG_NSA_ILi64EEEEEENS_6half_tENS5_IJSC_llEEESJ_SK_NS4_8TiledMMAINS4_8MMA_AtomIJNS4_4SM904GMMA26MMA_64x128x16_F32F16F16_SSILNSO_5MajorE1ELSQ_1ELNSO_7ScaleInE1ELSR_1EEEEEENS4_6LayoutINS5_IJSB_SC_SC_EEENS5_IJSC_NSA_ILi0EEESW_EEEEENS5_IJNS4_10UnderscoreESZ_SZ_EEEEENS4_23SM90_TMA_LOAD_MULTICASTENS4_14ComposedLayoutINS4_7SwizzleILi3ELi4ELi3EEENS4_18smem_ptr_flag_bitsILi16EEENSU_INS5_IJSH_NSA_ILi8EEEEEENS5_IJSC_SH_EEEEEEEvNS4_8identityES12_S1C_vS1D_EENS_8epilogue10collective6detail29Sm90TmaWarpSpecializedAdapterINS1G_15DefaultEpilogueISJ_NS5_IJlSC_lEEES1K_NS1F_6thread17LinearCombinationISJ_Li1EffLNS1L_9ScaleType4KindE0ELNS_15FloatRoundStyleE2ESJ_EENS1_15EpilogueDefaultEEEEEvvEEEEvNT_6ParamsE:
[----:B------:R-:W0:Y:S01]  /*0000*/  LDC R1, c[0x0][0x28] ;  /* 0x00000a00ff017b82 */ /* 0x000e220000000800 */
[----:B------:R-:W1:Y:S01]  /*0010*/  S2R R95, SR_TID.X ;  /* 0x00000000005f7919 */ /* 0x000e620000002100 */
[----:B------:R-:W-:Y:S01]  /*0020*/  ELECT P0, URZ, PT ;  /* 0x00000000003f782f */ /* 0x000fe20003800000 */
[----:B------:R-:W-:Y:S01]  /*0030*/  BSSY B0, `(.L_x_0) ;  /* 0x000000f000007945 */ /* 0x000fe20003800000 */
[--C-:B-1----:R-:W-:Y:S02]  /*0040*/  SHF.R.U32.HI R0, RZ, 0x5, R95.reuse ;  /* 0x00000005ff007819 */ /* 0x102fe4000001165f */
[----:B------:R-:W-:-:S03]  /*0050*/  SHF.R.U32.HI R7, RZ, 0x7, R95 ;  /* 0x00000007ff077819 */ /* 0x000fc6000001165f */
[----:B------:R-:W1:Y:S04]  /*0060*/  SHFL.IDX PT, R3, R0, RZ, 0x1f ;  /* 0x00001fff00037589 */ /* 0x000e6800000e0000 */
[----:B------:R2:W3:Y:S01]  /*0070*/  SHFL.IDX PT, R2, R7, RZ, 0x1f ;  /* 0x00001fff07027589 */ /* 0x0004e200000e0000 */
[----:B-1----:R-:W-:-:S13]  /*0080*/  ISETP.NE.OR P0, PT, R3, RZ, !P0 ;  /* 0x000000ff0300720c */ /* 0x002fda0004705670 */
[----:B0-23--:R-:W-:Y:S05]  /*0090*/  @P0 BRA `(.L_x_1) ;  /* 0x0000000000200947 */ /* 0x00dfea0003800000 */
[----:B------:R-:W-:Y:S02]  /*00a0*/  ULDC.64 UR4, c[0x0][0x198] ;  /* 0x0000660000047ab9 */ /* 0x000fe40000000a00 */
[----:B------:R-:W-:Y:S02]  /*00b0*/  UIADD3 UR6, UP0, UR4, 0xf0, URZ ;  /* 0x000000f004067890 */ /* 0x000fe4000ff1e03f */
[----:B------:R-:W-:Y:S02]  /*00c0*/  UIADD3 UR4, UP1, UR4, 0x1f0, URZ ;  /* 0x000001f004047890 */ /* 0x000fe4000ff3e03f */
[----:B------:R-:W-:Y:S02]  /*00d0*/  UIADD3.X UR7, URZ, UR5, URZ, UP0, !UPT ;  /* 0x000000053f077290 */ /* 0x000fe400087fe43f */
[----:B------:R-:W-:-:S07]  /*00e0*/  UIADD3.X UR5, URZ, UR5, URZ, UP1, !UPT ;  /* 0x000000053f057290 */ /* 0x000fce0008ffe43f */
[----:B------:R0:W-:Y:S02]  /*00f0*/  UTMACCTL.PF [UR6] ;  /* 0x00000000060079b9 */ /* 0x0001e40008040000 */
[----:B------:R0:W-:Y:S02]  /*0100*/  UTMACCTL.PF [UR4] ;  /* 0x00000000040079b9 */ /* 0x0001e40008040000 */
[----:B0-----:R-:W-:Y:S01]  /*0110*/  NOP ;  /* 0x0000000000007918 */ /* 0x001fe20000000000 */
.L_x_1:
[----:B------:R-:W-:Y:S05]  /*0120*/  BSYNC B0 ;  /* 0x0000000000007941 */ /* 0x000fea0003800000 */
.L_x_0:
[----:B------:R-:W0:Y:S02]  /*0130*/  SHFL.IDX PT, R5, R0, RZ, 0x1f ;  /* 0x00001fff00057589 */ /* 0x000e2400000e0000 */
[----:B0-----:R-:W-:-:S13]  /*0140*/  ISETP.NE.AND P0, PT, R5, RZ, PT ;  /* 0x000000ff0500720c */ /* 0x001fda0003f05270 */
[----:B------:R-:W-:Y:S05]  /*0150*/  @P0 BRA `(.L_x_2) ;  /* 0x0000000000500947 */ /* 0x000fea0003800000 */
[----:B------:R-:W0:Y:S01]  /*0160*/  S2UR UR8, SR_CgaCtaId ;  /* 0x00000000000879c3 */ /* 0x000e220000008800 */
[----:B------:R-:W-:Y:S01]  /*0170*/  UMOV UR4, 0x400 ;  /* 0x0000040000047882 */ /* 0x000fe20000000000 */
[----:B------:R-:W-:Y:S01]  /*0180*/  UMOV UR5, 0x1 ;  /* 0x0000000100057882 */ /* 0x000fe20000000000 */
[----:B------:R-:W-:Y:S01]  /*0190*/  UMOV UR6, 0x6 ;  /* 0x0000000600067882 */ /* 0x000fe20000000000 */
[----:B------:R-:W-:Y:S01]  /*01a0*/  ELECT P0, URZ, PT ;  /* 0x00000000003f782f */ /* 0x000fe20003800000 */
[----:B------:R-:W-:-:S04]  /*01b0*/  UIADD3 UR6, -UR6, 0x100000, URZ ;  /* 0x0010000006067890 */ /* 0x000fc8000fffe13f */
[----:B------:R-:W-:Y:S02]  /*01c0*/  USHF.L.U32 UR7, UR6, 0xb, URZ ;  /* 0x0000000b06077899 */ /* 0x000fe4000800063f */
[----:B------:R-:W-:Y:S02]  /*01d0*/  USHF.L.U32 UR6, UR6, 0x1, URZ ;  /* 0x0000000106067899 */ /* 0x000fe4000800063f */
[----:B0-----:R-:W-:Y:S02]  /*01e0*/  ULEA UR8, UR8, UR4, 0x18 ;  /* 0x0000000408087291 */ /* 0x001fe4000f8ec03f */
[----:B------:R-:W-:-:S04]  /*01f0*/  UIADD3 UR4, -UR5, 0x100000, URZ ;  /* 0x0010000005047890 */ /* 0x000fc8000fffe13f */
[----:B------:R-:W-:Y:S02]  /*0200*/  USHF.L.U32 UR5, UR4, 0xb, URZ ;  /* 0x0000000b04057899 */ /* 0x000fe4000800063f */
[----:B------:R-:W-:Y:S01]  /*0210*/  USHF.L.U32 UR4, UR4, 0x1, URZ ;  /* 0x0000000104047899 */ /* 0x000fe2000800063f */
[----:B------:R-:W0:Y:S11]  /*0220*/  FENCE.VIEW.ASYNC.S ;  /* 0x00000000000073c6 */ /* 0x000e360000000000 */
[----:B0-----:R0:W1:Y:S01]  /*0230*/  SYNCS.EXCH.64 URZ, [UR8], UR4 ;  /* 0x00000004083f75b2 */ /* 0x0010620008000100 */
[----:B------:R0:W2:Y:S01]  /*0240*/  SYNCS.EXCH.64 URZ, [UR8+0x18], UR6 ;  /* 0x00001806083f75b2 */ /* 0x0000a20008000100 */
[----:B------:R0:W3:Y:S01]  /*0250*/  SYNCS.EXCH.64 URZ, [UR8+0x8], UR4 ;  /* 0x00000804083f75b2 */ /* 0x0000e20008000100 */
[----:B------:R0:W4:Y:S01]  /*0260*/  SYNCS.EXCH.64 URZ, [UR8+0x20], UR6 ;  /* 0x00002006083f75b2 */ /* 0x0001220008000100 */
[----:B------:R0:W0:Y:S01]  /*0270*/  SYNCS.EXCH.64 URZ, [UR8+0x10], UR4 ;  /* 0x00001004083f75b2 */ /* 0x0000220008000100 */
[----:B------:R0:W0:Y:S01]  /*0280*/  SYNCS.EXCH.64 URZ, [UR8+0x28], UR6 ;  /* 0x00002806083f75b2 */ /* 0x0000220008000100 */
[----:B------:R-:W-:Y:S01]  /*0290*/  NOP ;  /* 0x0000000000007918 */ /* 0x000fe20000000000 */
.L_x_2:
[----:B------:R-:W-:Y:S01]  /*02a0*/  SHF.R.S32.HI R4, RZ, 0x1f, R95 ;  /* 0x0000001fff047819 */ /* 0x000fe2000001145f */
[----:B------:R-:W5:Y:S01]  /*02b0*/  SHFL.IDX PT, R0, R0, RZ, 0x1f ;  /* 0x00001fff00007589 */ /* 0x000f6200000e0000 */
[----:B0-----:R-:W0:Y:S01]  /*02c0*/  S2UR UR8, SR_CTAID.X ;  /* 0x00000000000879c3 */ /* 0x001e220000002500 */
[----:B------:R-:W-:Y:S02]  /*02d0*/  ELECT P0, URZ, PT ;  /* 0x00000000003f782f */ /* 0x000fe40003800000 */
[----:B------:R-:W-:Y:S01]  /*02e0*/  LEA.HI R4, R4, R95, RZ, 0x7 ;  /* 0x0000005f04047211 */ /* 0x000fe200078f38ff */
[----:B------:R-:W-:Y:S01]  /*02f0*/  ULDC UR4, c[0x0][0x150] ;  /* 0x0000540000047ab9 */ /* 0x000fe20000000800 */
[----:B------:R-:W-:Y:S01]  /*0300*/  SHF.R.S32.HI R6, RZ, 0x1f, R5 ;  /* 0x0000001fff067819 */ /* 0x000fe20000011405 */
[----:B------:R-:W-:Y:S01]  /*0310*/  NOP ;  /* 0x0000000000007918 */ /* 0x000fe20000000000 */
[----:B------:R-:W-:Y:S01]  /*0320*/  LOP3.LUT R4, R4, 0xffffff80, RZ, 0xc0, !PT ;  /* 0xffffff8004047812 */ /* 0x000fe200078ec0ff */
[----:B------:R-:W-:Y:S01]  /*0330*/  NOP ;  /* 0x0000000000007918 */ /* 0x000fe20000000000 */
[----:B------:R-:W-:Y:S01]  /*0340*/  LEA.HI R6, R6, R5, RZ, 0x2 ;  /* 0x0000000506067211 */ /* 0x000fe200078f10ff */
[----:B------:R-:W1:Y:S01]  /*0350*/  LDC R11, c[0x0][0x144] ;  /* 0x00005100ff0b7b82 */ /* 0x000e620000000800 */
[----:B------:R-:W-:Y:S01]  /*0360*/  IMAD.MOV.U32 R22, RZ, RZ, 0x1 ;  /* 0x00000001ff167424 */ /* 0x000fe200078e00ff */
[----:B------:R-:W-:Y:S01]  /*0370*/  ISETP.NE.AND P3, PT, R2, RZ, PT ;  /* 0x000000ff0200720c */ /* 0x000fe20003f65270 */
[----:B------:R-:W-:Y:S01]  /*0380*/  IMAD.IADD R8, R95, 0x1, -R4 ;  /* 0x000000015f087824 */ /* 0x000fe200078e0a04 */
[----:B------:R-:W-:Y:S01]  /*0390*/  LOP3.LUT R6, R6, 0x3ffffffc, RZ, 0xc0, !PT ;  /* 0x3ffffffc06067812 */ /* 0x000fe200078ec0ff */
[----:B------:R-:W2:Y:S03]  /*03a0*/  S2R R4, SR_CTAID.Y ;  /* 0x0000000000047919 */ /* 0x000ea60000002600 */
[----:B------:R-:W-:Y:S01]  /*03b0*/  SHF.R.S32.HI R9, RZ, 0x1f, R8 ;  /* 0x0000001fff097819 */ /* 0x000fe20000011408 */
[----:B------:R-:W-:Y:S01]  /*03c0*/  IMAD.IADD R6, R5, 0x1, -R6 ;  /* 0x0000000105067824 */ /* 0x000fe200078e0a06 */
[----:B------:R-:W3:Y:S02]  /*03d0*/  LDC R13, c[0x0][0x140] ;  /* 0x00005000ff0d7b82 */ /* 0x000ee40000000800 */
[----:B------:R-:W-:-:S02]  /*03e0*/  LEA.HI R9, R9, R8, RZ, 0x3 ;  /* 0x0000000809097211 */ /* 0x000fc400078f18ff */
[----:B-----5:R-:W-:Y:S02]  /*03f0*/  ISETP.NE.OR P0, PT, R0, RZ, !P0 ;  /* 0x000000ff0000720c */ /* 0x020fe40004705670 */
[--C-:B------:R-:W-:Y:S02]  /*0400*/  SHF.R.S32.HI R0, RZ, 0x3, R9.reuse ;  /* 0x00000003ff007819 */ /* 0x100fe40000011409 */
[----:B0-----:R-:W-:Y:S02]  /*0410*/  I2FP.F32.U32 R10, UR8 ;  /* 0x00000008000a7c45 */ /* 0x001fe40008201000 */
[----:B------:R-:W-:-:S03]  /*0420*/  SHF.R.S32.HI R9, RZ, 0x1f, R9 ;  /* 0x0000001fff097819 */ /* 0x000fc60000011409 */
[----:B------:R-:W-:Y:S01]  /*0430*/  FMUL R10, R10, UR4 ;  /* 0x000000040a0a7c20 */ /* 0x000fe20008400000 */
[----:B------:R-:W-:Y:S01]  /*0440*/  LEA.HI R9, R9, R0, RZ, 0x2 ;  /* 0x0000000009097211 */ /* 0x000fe200078f10ff */
[----:B------:R-:W-:Y:S02]  /*0450*/  ULDC UR4, c[0x0][0x154] ;  /* 0x0000550000047ab9 */ /* 0x000fe40000000800 */
[----:B------:R-:W-:Y:S01]  /*0460*/  VOTEU.ALL UP0, P0 ;  /* 0x00000000003f7886 */ /* 0x000fe20000000000 */
[----:B------:R-:W-:Y:S01]  /*0470*/  LOP3.LUT R9, R9, 0xfffffffc, RZ, 0xc0, !PT ;  /* 0xfffffffc09097812 */ /* 0x000fe200078ec0ff */
[----:B------:R-:W0:Y:S01]  /*0480*/  F2I.U32.TRUNC.NTZ R10, R10 ;  /* 0x0000000a000a7305 */ /* 0x000e22000020f000 */
[----:B------:R-:W-:Y:S02]  /*0490*/  VOTEU.ALL UP1, P0 ;  /* 0x00000000003f7886 */ /* 0x000fe40000020000 */
[----:B------:R-:W5:Y:S01]  /*04a0*/  @!UP0 S2UR UR7, SR_CgaCtaId ;  /* 0x00000000000789c3 */ /* 0x000f620000008800 */
[----:B------:R-:W-:Y:S01]  /*04b0*/  IMAD.IADD R9, R0, 0x1, -R9 ;  /* 0x0000000100097824 */ /* 0x000fe200078e0a09 */
[----:B------:R-:W-:Y:S01]  /*04c0*/  SHF.R.S32.HI R0, RZ, 0x1f, R3 ;  /* 0x0000001fff007819 */ /* 0x000fe20000011403 */
[----:B------:R-:W-:Y:S01]  /*04d0*/  @!UP0 UMOV UR6, 0x400 ;  /* 0x0000040000068882 */ /* 0x000fe20000000000 */
[----:B---3--:R-:W-:Y:S01]  /*04e0*/  ISETP.EQ.U32.AND P2, PT, R13, 0x1, PT ;  /* 0x000000010d00780c */ /* 0x008fe20003f42070 */
[----:B------:R-:W-:Y:S01]  /*04f0*/  IMAD R19, R6, 0x4, R9 ;  /* 0x0000000406137824 */ /* 0x000fe200078e0209 */
[----:B--2---:R-:W-:-:S02]  /*0500*/  I2FP.F32.U32 R12, R4 ;  /* 0x00000004000c7245 */ /* 0x004fc40000201000 */
[----:B------:R-:W2:Y:S01]  /*0510*/  LDC R9, c[0x0][0x148] ;  /* 0x00005200ff097b82 */ /* 0x000ea20000000800 */
[----:B------:R-:W-:Y:S02]  /*0520*/  LEA.HI R0, R0, R3, RZ, 0x2 ;  /* 0x0000000300007211 */ /* 0x000fe400078f10ff */
[----:B------:R-:W-:Y:S01]  /*0530*/  LEA.HI R6, R19, R19, RZ, 0x1 ;  /* 0x0000001313067211 */ /* 0x000fe200078f08ff */
[----:B0-----:R-:W-:Y:S02]  /*0540*/  IMAD.MOV R14, RZ, RZ, -R10 ;  /* 0x000000ffff0e7224 */ /* 0x001fe400078e0a0a */
[----:B------:R-:W-:Y:S01]  /*0550*/  FMUL R12, R12, UR4 ;  /* 0x000000040c0c7c20 */ /* 0x000fe20008400000 */
[----:B------:R-:W-:Y:S01]  /*0560*/  LOP3.LUT R0, R0, 0xfffffffc, RZ, 0xc0, !PT ;  /* 0xfffffffc00007812 */ /* 0x000fe200078ec0ff */
[----:B------:R-:W-:Y:S01]  /*0570*/  UMOV UR4, 0x20 ;  /* 0x0000002000047882 */ /* 0x000fe20000000000 */
[----:B------:R-:W-:Y:S01]  /*0580*/  LOP3.LUT R10, R6, 0xfffffffe, RZ, 0xc0, !PT ;  /* 0xfffffffe060a7812 */ /* 0x000fe200078ec0ff */
[----:B-1----:R-:W-:Y:S01]  /*0590*/  IMAD R6, R11, R14, UR8 ;  /* 0x000000080b067e24 */ /* 0x002fe2000f8e020e */
[----:B------:R-:W-:-:S04]  /*05a0*/  @!UP0 UIADD3 UR4, -UR4, 0x100000, URZ ;  /* 0x0010000004048890 */ /* 0x000fc8000fffe13f */
[----:B------:R-:W-:Y:S02]  /*05b0*/  @!UP0 USHF.L.U32 UR5, UR4, 0xb, URZ ;  /* 0x0000000b04058899 */ /* 0x000fe4000800063f */
[----:B------:R-:W-:Y:S01]  /*05c0*/  @!UP0 USHF.L.U32 UR4, UR4, 0x1, URZ ;  /* 0x0000000104048899 */ /* 0x000fe2000800063f */
[----:B------:R-:W0:Y:S01]  /*05d0*/  F2I.U32.TRUNC.NTZ R12, R12 ;  /* 0x0000000c000c7305 */ /* 0x000e22000020f000 */
[----:B------:R-:W-:Y:S02]  /*05e0*/  IMAD.IADD R3, R3, 0x1, -R0 ;  /* 0x0000000103037824 */ /* 0x000fe400078e0a00 */
[C---:B------:R-:W-:Y:S02]  /*05f0*/  IMAD.IADD R11, R19.reuse, 0x1, -R10 ;  /* 0x00000001130b7824 */ /* 0x040fe400078e0a0a */
[----:B------:R-:W-:Y:S01]  /*0600*/  IMAD.SHL.U32 R10, R19, 0x4, RZ ;  /* 0x00000004130a7824 */ /* 0x000fe200078e00ff */
[----:B-----5:R-:W-:Y:S01]  /*0610*/  @!UP0 ULEA UR6, UR7, UR6, 0x18 ;  /* 0x0000000607068291 */ /* 0x020fe2000f8ec03f */
[----:B------:R-:W-:Y:S01]  /*0620*/  ISETP.NE.AND P1, PT, R3, 0x3, PT ;  /* 0x000000030300780c */ /* 0x000fe20003f25270 */
[----:B------:R-:W-:Y:S01]  /*0630*/  VOTEU.ALL UP0, P0 ;  /* 0x00000000003f7886 */ /* 0x000fe20000000000 */
[----:B------:R-:W-:-:S02]  /*0640*/  ISETP.NE.AND P4, PT, R11, R6, PT ;  /* 0x000000060b00720c */ /* 0x000fc40003f85270 */
[----:B------:R-:W-:Y:S02]  /*0650*/  LOP3.LUT R19, R19, 0xc, R10, 0x78, !PT ;  /* 0x0000000c13137812 */ /* 0x000fe400078e780a */
[----:B------:R-:W-:Y:S01]  /*0660*/  LOP3.LUT P0, RZ, R8, 0x7, RZ, 0xc0, !PT ;  /* 0x0000000708ff7812 */ /* 0x000fe2000780c0ff */
[C---:B------:R-:W-:Y:S01]  /*0670*/  VIADD R8, R2.reuse, 0xffffffff ;  /* 0xffffffff02087836 */ /* 0x040fe20000000000 */
[----:B------:R-:W-:Y:S01]  /*0680*/  ISETP.EQ.OR P1, PT, R3, RZ, !P1 ;  /* 0x000000ff0300720c */ /* 0x000fe20004f22670 */
[----:B0-----:R-:W-:Y:S01]  /*0690*/  IMAD.MOV R23, RZ, RZ, -R12 ;  /* 0x000000ffff177224 */ /* 0x001fe200078e0a0c */
[----:B------:R-:W-:Y:S01]  /*06a0*/  ISETP.LT.U32.AND P0, PT, R19, 0x4, !P0 ;  /* 0x000000041300780c */ /* 0x000fe20004701070 */
[----:B------:R-:W0:Y:S02]  /*06b0*/  FENCE.VIEW.ASYNC.S ;  /* 0x00000000000073c6 */ /* 0x000e240000000000 */
[----:B0-----:R0:W1:Y:S01]  /*06c0*/  @!UP0 SYNCS.EXCH.64 URZ, [UR6+0x40], UR4 ;  /* 0x00004004063f85b2 */ /* 0x0010620008000100 */
[----:B------:R-:W-:Y:S01]  /*06d0*/  ISETP.EQ.AND P1, PT, R2, RZ, P1 ;  /* 0x000000ff0200720c */ /* 0x000fe20000f22270 */
[----:B--2---:R-:W-:Y:S01]  /*06e0*/  IMAD R11, R9, R23, R4 ;  /* 0x00000017090b7224 */ /* 0x004fe200078e0204 */
[----:B------:R-:W-:-:S02]  /*06f0*/  ISETP.GE.U32.AND P6, PT, R8, 0x2, PT ;  /* 0x000000020800780c */ /* 0x000fc40003fc6070 */
[----:B------:R-:W-:Y:S02]  /*0700*/  @P4 LEA.HI R0, R19, R19, RZ, 0x1 ;  /* 0x0000001313004211 */ /* 0x000fe400078f08ff */
[----:B------:R-:W-:Y:S02]  /*0710*/  SEL R18, RZ, 0x1, !P1 ;  /* 0x00000001ff127807 */ /* 0x000fe40004800000 */
[----:B------:R-:W-:Y:S02]  /*0720*/  @P4 SHF.R.S32.HI R0, RZ, 0x1, R0 ;  /* 0x00000001ff004819 */ /* 0x000fe40000011400 */
[----:B------:R-:W-:Y:S02]  /*0730*/  SEL R18, R18, 0x2, P6 ;  /* 0x0000000212127807 */ /* 0x000fe40003000000 */
[----:B------:R-:W-:Y:S02]  /*0740*/  @P4 ISETP.NE.AND P5, PT, R0, R11, PT ;  /* 0x0000000b0000420c */ /* 0x000fe40003fa5270 */
[----:B------:R-:W-:Y:S01]  /*0750*/  SEL R11, RZ, 0x1, !P0 ;  /* 0x00000001ff0b7807 */ /* 0x000fe20004000000 */
[----:B------:R0:W2:Y:S01]  /*0760*/  @!UP1 SYNCS.EXCH.64 URZ, [UR6+0x48], UR4 ;  /* 0x00004804063f95b2 */ /* 0x0000a20008000100 */
[----:B------:R-:W-:Y:S01]  /*0770*/  @P4 SEL R22, RZ, 0x1, P5 ;  /* 0x00000001ff164807 */ /* 0x000fe20002800000 */
[----:B------:R-:W-:Y:S01]  /*0780*/  NOP ;  /* 0x0000000000007918 */ /* 0x000fe20000000000 */
[----:B------:R-:W-:-:S02]  /*0790*/  LOP3.LUT R0, R95, 0x7f, RZ, 0xc0, !PT ;  /* 0x0000007f5f007812 */ /* 0x000fc400078ec0ff */
[----:B------:R-:W-:Y:S01]  /*07a0*/  LOP3.LUT R22, R22, R11, RZ, 0xc0, !PT ;  /* 0x0000000b16167212 */ /* 0x000fe200078ec0ff */
[----:B01----:R-:W-:Y:S06]  /*07b0*/  @!P2 BRA `(.L_x_3) ;  /* 0x000000000008a947 */ /* 0x003fec0003800000 */
[----:B--2-4-:R-:W-:Y:S01]  /*07c0*/  UCGABAR_ARV ;  /* 0x00000000000079c7 */ /* 0x014fe20008000000 */
[----:B------:R-:W-:Y:S05]  /*07d0*/  BRA `(.L_x_4) ;  /* 0x0000000000047947 */ /* 0x000fea0003800000 */
.L_x_3:
[----:B--2-4-:R-:W-:Y:S01]  /*07e0*/  NOP ;  /* 0x0000000000007918 */ /* 0x014fe20000000000 */
.L_x_4:
[----:B------:R-:W0:Y:S01]  /*07f0*/  LDC R2, c[0x0][0x65c] ;  /* 0x00019700ff027b82 */ /* 0x000e220000000800 */
[----:B------:R-:W-:Y:S02]  /*0800*/  IMAD.U32 R10, RZ, RZ, UR8 ;  /* 0x00000008ff0a7e24 */ /* 0x000fe4000f8e00ff */
[----:B------:R-:W-:Y:S01]  /*0810*/  IMAD.MOV.U32 R11, RZ, RZ, RZ ;  /* 0x000000ffff0b7224 */ /* 0x000fe200078e00ff */
[----:B0-----:R-:W-:-:S04]  /*0820*/  ISETP.NE.AND P1, PT, R2, 0x1, PT ;  /* 0x000000010200780c */ /* 0x001fc80003f25270 */
[----:B------:R-:W-:-:S09]  /*0830*/  P2R R5, PR, RZ, 0x2 ;  /* 0x00000002ff057803 */ /* 0x000fd20000000000 */
[----:B------:R-:W0:Y:S01]  /*0840*/  @P1 LDC R17, c[0x0][0x10] ;  /* 0x00000400ff111b82 */ /* 0x000e220000000800 */
[----:B------:R-:W-:Y:S02]  /*0850*/  @P1 IMAD.MOV.U32 R5, RZ, RZ, RZ ;  /* 0x000000ffff051224 */ /* 0x000fe400078e00ff */
[----:B------:R-:W-:-:S05]  /*0860*/  @P1 IMAD.MOV.U32 R15, RZ, RZ, RZ ;  /* 0x000000ffff0f1224 */ /* 0x000fca00078e00ff */
[----:B------:R-:W1:Y:S01]  /*0870*/  @!P1 LDC R13, c[0x0][0xc] ;  /* 0x00000300ff0d9b82 */ /* 0x000e620000000800 */
[----:B------:R-:W-:Y:S01]  /*0880*/  ULDC UR4, c[0x0][0xc] ;  /* 0x0000030000047ab9 */ /* 0x000fe20000000800 */
[----:B------:R-:W-:Y:S01]  /*0890*/  ULDC UR5, c[0x0][0x10] ;  /* 0x0000040000057ab9 */ /* 0x000fe20000000800 */
[----:B------:R-:W-:Y:S01]  /*08a0*/  ULDC UR6, c[0x0][0x14] ;  /* 0x0000050000067ab9 */ /* 0x000fe20000000800 */
[----:B------:R-:W-:-:S04]  /*08b0*/  UIMAD.WIDE.U32 UR4, UR4, UR5, URZ ;  /* 0x00000005040472a5 */ /* 0x000fc8000f8e003f */
[----:B------:R-:W-:Y:S02]  /*08c0*/  UIMAD.WIDE.U32 UR38, UR4, UR6, URZ ;  /* 0x00000006042672a5 */ /* 0x000fe4000f8e003f */
[----:B------:R-:W-:-:S04]  /*08d0*/  UIMAD UR41, UR5, UR6, URZ ;  /* 0x00000006052972a4 */ /* 0x000fc8000f8e023f */
[----:B------:R-:W-:Y:S01]  /*08e0*/  UIADD3 UR41, UR39, UR41, URZ ;  /* 0x0000002927297290 */ /* 0x000fe2000fffe03f */
[----:B0-----:R-:W-:-:S04]  /*08f0*/  @P1 IMAD.WIDE.U32 R16, R17, UR8, R4 ;  /* 0x0000000811101c25 */ /* 0x001fc8000f8e0004 */
[----:B------:R-:W-:Y:S02]  /*0900*/  @P1 IMAD.IADD R17, R17, 0x1, R15 ;  /* 0x0000000111111824 */ /* 0x000fe400078e020f */
[----:B-1----:R-:W-:-:S04]  /*0910*/  @!P1 IMAD.WIDE.U32 R10, R4, R13, R10 ;  /* 0x0000000d040a9225 */ /* 0x002fc800078e000a */
[----:B------:R-:W-:Y:S02]  /*0920*/  @!P1 IMAD.MOV.U32 R16, RZ, RZ, R10 ;  /* 0x000000ffff109224 */ /* 0x000fe400078e000a */
[----:B------:R-:W-:Y:S01]  /*0930*/  @!P1 IMAD.MOV.U32 R17, RZ, RZ, R11 ;  /* 0x000000ffff119224 */ /* 0x000fe200078e000b */
[----:B------:R-:W-:Y:S06]  /*0940*/  @!P2 BRA `(.L_x_5) ;  /* 0x00000000000ca947 */ /* 0x000fec0003800000 */
[----:B------:R-:W-:Y:S01]  /*0950*/  UCGABAR_WAIT ;  /* 0x0000000000007dc7 */ /* 0x000fe20008000000 */
[----:B------:R-:W-:Y:S01]  /*0960*/  CCTL.IVALL ;  /* 0x00000000ff00798f */ /* 0x000fe20002000000 */
[----:B------:R-:W-:Y:S05]  /*0970*/  BRA `(.L_x_6) ;  /* 0x0000000000047947 */ /* 0x000fea0003800000 */
.L_x_5:
[----:B------:R-:W-:Y:S06]  /*0980*/  BAR.SYNC.DEFER_BLOCKING 0x0 ;  /* 0x0000000000007b1d */ /* 0x000fec0000010000 */
.L_x_6:
[----:B------:R-:W-:Y:S05]  /*0990*/  @!P3 BRA `(.L_x_7) ;  /* 0x0000005c00a4b947 */ /* 0x000fea0003800000 */
[----:B------:R-:W-:-:S13]  /*09a0*/  ISETP.GT.U32.AND P0, PT, R8, 0x1, PT ;  /* 0x000000010800780c */ /* 0x000fda0003f04070 */
[----:B------:R-:W-:Y:S05]  /*09b0*/  @P0 EXIT ;  /* 0x000000000000094d */ /* 0x000fea0003800000 */
[----:B------:R-:W-:Y:S01]  /*09c0*/  ULDC.64 UR4, c[0x0][0x650] ;  /* 0x0001940000047ab9 */ /* 0x000fe20000000a00 */
[----:B------:R-:W-:Y:S01]  /*09d0*/  PRMT R3, RZ, 0x7610, R3 ;  /* 0x00007610ff037816 */ /* 0x000fe20000000003 */
[----:B------:R-:W-:Y:S01]  /*09e0*/  IMAD.MOV.U32 R103, RZ, RZ, -0x1 ;  /* 0xffffffffff677424 */ /* 0x000fe200078e00ff */
[----:B------:R-:W-:Y:S01]  /*09f0*/  ISETP.GE.U32.AND P0, PT, R16, UR4, PT ;  /* 0x0000000410007c0c */ /* 0x000fe2000bf06070 */
[----:B------:R-:W-:Y:S02]  /*0a00*/  IMAD.MOV.U32 R100, RZ, RZ, -0x1 ;  /* 0xffffffffff647424 */ /* 0x000fe400078e00ff */
[----:B------:R-:W-:Y:S01]  /*0a10*/  IMAD.MOV.U32 R101, RZ, RZ, -0x1 ;  /* 0xffffffffff657424 */ /* 0x000fe200078e00ff */
[----:B------:R-:W-:-:S13]  /*0a20*/  ISETP.GE.U32.AND.EX P0, PT, R17, UR5, PT, P0 ;  /* 0x0000000511007c0c */ /* 0x000fda000bf06100 */
[----:B------:R-:W-:Y:S05]  /*0a30*/  @P0 BRA `(.L_x_8) ;  /* 0x0000000400280947 */ /* 0x000fea0003800000 */
[----:B------:R-:W0:Y:S01]  /*0a40*/  LDC.64 R24, c[0x0][0x628] ;  /* 0x00018a00ff187b82 */ /* 0x000e220000000a00 */
[----:B------:R-:W-:Y:S02]  /*0a50*/  IMAD.MOV.U32 R10, RZ, RZ, R16 ;  /* 0x000000ffff0a7224 */ /* 0x000fe400078e0010 */
[----:B------:R-:W-:-:S05]  /*0a60*/  IMAD.MOV.U32 R11, RZ, RZ, R17 ;  /* 0x000000ffff0b7224 */ /* 0x000fca00078e0011 */
[----:B------:R-:W1:Y:S08]  /*0a70*/  LDC R8, c[0x0][0x630] ;  /* 0x00018c00ff087b82 */ /* 0x000e700000000800 */
[----:B------:R-:W2:Y:S01]  /*0a80*/  LDC.64 R26, c[0x0][0x620] ;  /* 0x00018800ff1a7b82 */ /* 0x000ea20000000a00 */
[----:B0-----:R-:W-:-:S04]  /*0a90*/  ISETP.NE.U32.AND P0, PT, R24, RZ, PT ;  /* 0x000000ff1800720c */ /* 0x001fc80003f05070 */
[----:B------:R-:W-:-:S13]  /*0aa0*/  ISETP.NE.AND.EX P0, PT, R25, RZ, PT, P0 ;  /* 0x000000ff1900720c */ /* 0x000fda0003f05300 */
[----:B-12---:R-:W-:Y:S05]  /*0ab0*/  @!P0 BRA `(.L_x_9) ;  /* 0x0000000000288947 */ /* 0x006fea0003800000 */
[----:B------:R-:W0:Y:S02]  /*0ac0*/  LDC R3, c[0x0][0x634] ;  /* 0x00018d00ff037b82 */ /* 0x000e240000000800 */
[----:B0-----:R-:W-:-:S05]  /*0ad0*/  IADD3 R3, P0, R16, R3, RZ ;  /* 0x0000000310037210 */ /* 0x001fca0007f1e0ff */
[----:B------:R-:W-:-:S04]  /*0ae0*/  IMAD.X R21, RZ, RZ, R17, P0 ;  /* 0x000000ffff157224 */ /* 0x000fc800000e0611 */
[----:B------:R-:W-:-:S04]  /*0af0*/  IMAD.WIDE.U32 R10, R21, R24, RZ ;  /* 0x00000018150a7225 */ /* 0x000fc800078e00ff */
[----:B------:R-:W-:-:S04]  /*0b00*/  IMAD.WIDE.U32 R12, P0, R3, R25, R10 ;  /* 0x00000019030c7225 */ /* 0x000fc8000780000a */
[----:B------:R-:W-:-:S04]  /*0b10*/  IMAD.WIDE.U32 R10, R3, R24, RZ ;  /* 0x00000018030a7225 */ /* 0x000fc800078e00ff */
[----:B------:R-:W-:Y:S01]  /*0b20*/  IMAD.X R15, RZ, RZ, RZ, P0 ;  /* 0x000000ffff0f7224 */ /* 0x000fe200000e06ff */
[----:B------:R-:W-:Y:S01]  /*0b30*/  IADD3 RZ, P0, R11, R12, RZ ;  /* 0x0000000c0bff7210 */ /* 0x000fe20007f1e0ff */
[----:B------:R-:W-:-:S04]  /*0b40*/  IMAD.MOV.U32 R14, RZ, RZ, R13 ;  /* 0x000000ffff0e7224 */ /* 0x000fc800078e000d */
[----:B------:R-:W-:-:S08]  /*0b50*/  IMAD.WIDE.U32.X R10, R21, R25, R14, P0 ;  /* 0x00000019150a7225 */ /* 0x000fd000000e040e */
.L_x_9:
[----:B------:R-:W0:Y:S01]  /*0b60*/  LDC.64 R30, c[0x0][0x640] ;  /* 0x00019000ff1e7b82 */ /* 0x000e220000000a00 */
[-CC-:B------:R-:W-:Y:S01]  /*0b70*/  SHF.R.U64 R101, R10, R8.reuse, R11.reuse ;  /* 0x000000080a657219 */ /* 0x180fe2000000120b */
[----:B------:R-:W-:Y:S01]  /*0b80*/  IMAD R29, R9, R23, R4 ;  /* 0x00000017091d7224 */ /* 0x000fe200078e0204 */
[----:B------:R-:W-:Y:S01]  /*0b90*/  SHF.R.U32.HI R3, RZ, R8, R11 ;  /* 0x00000008ff037219 */ /* 0x000fe2000001160b */
[----:B------:R-:W-:Y:S01]  /*0ba0*/  IMAD.MOV.U32 R23, RZ, RZ, 0x1 ;  /* 0x00000001ff177424 */ /* 0x000fe200078e00ff */
[----:B------:R-:W-:-:S03]  /*0bb0*/  IADD3 R5, P0, RZ, -R101, RZ ;  /* 0x80000065ff057210 */ /* 0x000fc60007f1e0ff */
[----:B------:R-:W1:Y:S02]  /*0bc0*/  LDC R12, c[0x0][0x618] ;  /* 0x00018600ff0c7b82 */ /* 0x000e640000000800 */
[----:B------:R-:W-:Y:S02]  /*0bd0*/  IMAD.X R3, RZ, RZ, ~R3, P0 ;  /* 0x000000ffff037224 */ /* 0x000fe400000e0e03 */
[----:B------:R-:W-:-:S04]  /*0be0*/  IMAD.WIDE.U32 R10, R5, R26, R16 ;  /* 0x0000001a050a7225 */ /* 0x000fc800078e0010 */
[----:B------:R-:W2:Y:S01]  /*0bf0*/  LDC R20, c[0x0][0x608] ;  /* 0x00018200ff147b82 */ /* 0x000ea20000000800 */
[----:B------:R-:W-:Y:S02]  /*0c00*/  IMAD R8, R3, R26, RZ ;  /* 0x0000001a03087224 */ /* 0x000fe400078e02ff */
[----:B------:R-:W-:Y:S02]  /*0c10*/  IMAD.MOV.U32 R3, RZ, RZ, -0x1 ;  /* 0xffffffffff037424 */ /* 0x000fe400078e00ff */
[----:B------:R-:W-:-:S03]  /*0c20*/  IMAD R5, R5, R27, R8 ;  /* 0x0000001b05057224 */ /* 0x000fc600078e0208 */
[----:B------:R-:W3:Y:S01]  /*0c30*/  LDC R28, c[0x0][0x658] ;  /* 0x00019600ff1c7b82 */ /* 0x000ee20000000800 */
[----:B------:R-:W-:Y:S01]  /*0c40*/  IMAD.IADD R5, R11, 0x1, R5 ;  /* 0x000000010b057824 */ /* 0x000fe200078e0205 */
[----:B0-----:R-:W-:-:S04]  /*0c50*/  ISETP.NE.U32.AND P0, PT, R30, RZ, PT ;  /* 0x000000ff1e00720c */ /* 0x001fc80003f05070 */
[----:B------:R-:W-:Y:S02]  /*0c60*/  ISETP.NE.AND.EX P0, PT, R31, RZ, PT, P0 ;  /* 0x000000ff1f00720c */ /* 0x000fe40003f05300 */
[----:B------:R-:W0:Y:S01]  /*0c70*/  LDC R24, c[0x0][0x600] ;  /* 0x00018000ff187b82 */ /* 0x000e220000000800 */
[-CC-:B-1----:R-:W-:Y:S02]  /*0c80*/  SHF.R.U64 R14, R10, R12.reuse, R5.reuse ;  /* 0x0000000c0a0e7219 */ /* 0x182fe40000001205 */
[----:B------:R-:W-:-:S05]  /*0c90*/  SHF.R.U32.HI R5, RZ, R12, R5 ;  /* 0x0000000cff057219 */ /* 0x000fca0000011605 */
[----:B------:R-:W1:Y:S01]  /*0ca0*/  LDC R15, c[0x0][0x648] ;  /* 0x00019200ff0f7b82 */ /* 0x000e620000000800 */
[-CC-:B--2---:R-:W-:Y:S02]  /*0cb0*/  SHF.R.U64 R27, R14, R20.reuse, R5.reuse ;  /* 0x000000140e1b7219 */ /* 0x184fe40000001205 */
[----:B------:R-:W-:-:S05]  /*0cc0*/  SHF.R.U32.HI R5, RZ, R20, R5 ;  /* 0x00000014ff057219 */ /* 0x000fca0000011605 */
[----:B------:R-:W2:Y:S01]  /*0cd0*/  LDC R21, c[0x0][0x638] ;  /* 0x00018e00ff157b82 */ /* 0x000ea20000000800 */
[-CC-:B---3--:R-:W-:Y:S02]  /*0ce0*/  SHF.R.U64 R20, R27, R28.reuse, R5.reuse ;  /* 0x0000001c1b147219 */ /* 0x188fe40000001205 */
[-C--:B------:R-:W-:Y:S02]  /*0cf0*/  SHF.L.U32 R3, R3, R28.reuse, RZ ;  /* 0x0000001c03037219 */ /* 0x080fe400000006ff */
[----:B------:R-:W-:Y:S01]  /*0d00*/  SHF.R.U32.HI R5, RZ, R28, R5 ;  /* 0x0000001cff057219 */ /* 0x000fe20000011605 */
[----:B------:R-:W-:Y:S01]  /*0d10*/  IMAD.MOV.U32 R4, RZ, RZ, R20 ;  /* 0x000000ffff047224 */ /* 0x000fe200078e0014 */
[----:B------:R-:W-:Y:S01]  /*0d20*/  LOP3.LUT R12, RZ, R3, RZ, 0x33, !PT ;  /* 0x00000003ff0c7212 */ /* 0x000fe200078e33ff */
[----:B------:R-:W3:Y:S01]  /*0d30*/  LDC R25, c[0x0][0x610] ;  /* 0x00018400ff197b82 */ /* 0x000ee20000000800 */
[----:B------:R-:W-:Y:S05]  /*0d40*/  @!P0 BRA `(.L_x_10) ;  /* 0x0000000000288947 */ /* 0x000fea0003800000 */
[----:B------:R-:W4:Y:S02]  /*0d50*/  LDC R3, c[0x0][0x64c] ;  /* 0x00019300ff037b82 */ /* 0x000f240000000800 */
[----:B----4-:R-:W-:-:S05]  /*0d60*/  IADD3 R3, P0, R20, R3, RZ ;  /* 0x0000000314037210 */ /* 0x010fca0007f1e0ff */
        /* <DEDUP_REMOVED lines=8> */
.L_x_10:
[----:B-1----:R-:W-:Y:S01]  /*0df0*/  SHF.R.U64 R4, R4, R15, R5 ;  /* 0x0000000f04047219 */ /* 0x002fe20000001205 */
[----:B0-----:R-:W-:Y:S01]  /*0e00*/  VIADD R5, R24, 0xffffffff ;  /* 0xffffffff18057836 */ /* 0x001fe20000000000 */
[----:B------:R-:W-:Y:S02]  /*0e10*/  SHF.L.U32 R3, R23, R28, RZ ;  /* 0x0000001c17037219 */ /* 0x000fe400000006ff */
[----:B------:R-:W-:Y:S01]  /*0e20*/  LOP3.LUT R12, R27, R12, RZ, 0xc0, !PT ;  /* 0x0000000c1b0c7212 */ /* 0x000fe200078ec0ff */
[----:B------:R-:W-:Y:S01]  /*0e30*/  IMAD.MOV R8, RZ, RZ, -R4 ;  /* 0x000000ffff087224 */ /* 0x000fe200078e0a04 */
[----:B------:R-:W-:Y:S02]  /*0e40*/  SEL R6, R6, R29, !P1 ;  /* 0x0000001d06067207 */ /* 0x000fe40004800000 */
[----:B------:R-:W-:Y:S01]  /*0e50*/  LOP3.LUT R5, R14, R5, RZ, 0xc0, !PT ;  /* 0x000000050e057212 */ /* 0x000fe200078ec0ff */
[----:B------:R-:W-:Y:S02]  /*0e60*/  IMAD R9, R3, R4, R12 ;  /* 0x0000000403097224 */ /* 0x000fe400078e020c */
[----:B--2---:R-:W-:-:S02]  /*0e70*/  IMAD R3, R8, R21, R20 ;  /* 0x0000001508037224 */ /* 0x004fc400078e0214 */
[----:B---3--:R-:W-:Y:S02]  /*0e80*/  IMAD R6, R9, R25, R6 ;  /* 0x0000001909067224 */ /* 0x008fe400078e0206 */
[----:B------:R-:W-:Y:S02]  /*0e90*/  IMAD R103, R3, R24, R5 ;  /* 0x0000001803677224 */ /* 0x000fe400078e0205 */
[----:B------:R-:W-:-:S03]  /*0ea0*/  IMAD.MOV.U32 R4, RZ, RZ, 0x1 ;  /* 0x00000001ff047424 */ /* 0x000fc600078e00ff */
[----:B------:R-:W-:Y:S02]  /*0eb0*/  SEL R100, R103, R6, !P1 ;  /* 0x0000000667647207 */ /* 0x000fe40004800000 */
[----:B------:R-:W-:Y:S02]  /*0ec0*/  PRMT R3, R4, 0x7610, R3 ;  /* 0x0000761004037816 */ /* 0x000fe40000000003 */
[----:B------:R-:W-:-:S07]  /*0ed0*/  SEL R103, R6, R103, !P1 ;  /* 0x0000006706677207 */ /* 0x000fce0004800000 */
.L_x_8:
[----:B------:R-:W-:-:S08]  /*0ee0*/  NOP ;  /* 0x0000000000007918 */ /* 0x000fd00000000000 */
[----:B------:R-:W0:Y:S02]  /*0ef0*/  USETMAXREG.TRY_ALLOC.CTAPOOL UP0, 0xe8 ;  /* 0x000000e8000079c8 */ /* 0x000e240008000600 */
[----:B0-----:R-:W-:-:S13]  /*0f00*/  PLOP3.LUT P0, PT, PT, PT, UP0, 0x80, 0x0 ;  /* 0x000000000000781c */ /* 0x001fda0003f0f008 */
[----:B------:R-:W-:Y:S05]  /*0f10*/  @!P0 BRA `(.L_x_8) ;  /* 0xfffffffc00f08947 */ /* 0x000fea000383ffff */
[----:B------:R-:W-:Y:S01]  /*0f20*/  ULDC.64 UR4, c[0x0][0x598] ;  /* 0x0001660000047ab9 */ /* 0x000fe20000000a00 */
[----:B------:R-:W-:Y:S01]  /*0f30*/  ULDC.64 UR36, c[0x0][0x208] ;  /* 0x0000820000247ab9 */ /* 0x000fe20000000a00 */
[----:B------:R-:W-:-:S04]  /*0f40*/  ISETP.NE.U32.AND P0, PT, RZ, UR4, PT ;  /* 0x00000004ff007c0c */ /* 0x000fc8000bf05070 */
[----:B------:R-:W-:-:S13]  /*0f50*/  ISETP.NE.AND.EX P0, PT, RZ, UR5, PT, P0 ;  /* 0x00000005ff007c0c */ /* 0x000fda000bf05300 */
[----:B------:R-:W-:Y:S05]  /*0f60*/  @!P0 BRA `(.L_x_11) ;  /* 0x00000000001c8947 */ /* 0x000fea0003800000 */
[----:B------:R-:W0:Y:S02]  /*0f70*/  LDC.64 R4, c[0x0][0x598] ;  /* 0x00016600ff047b82 */ /* 0x000e240000000a00 */
[----:B0-----:R-:W2:Y:S02]  /*0f80*/  LDG.E.64 R4, desc[UR36][R4.64] ;  /* 0x0000002404047981 */ /* 0x001ea4000c1e1b00 */
[----:B--2---:R-:W-:-:S04]  /*0f90*/  ISETP.NE.U32.AND P0, PT, R4, RZ, PT ;  /* 0x000000ff0400720c */ /* 0x004fc80003f05070 */
[----:B------:R-:W-:-:S13]  /*0fa0*/  ISETP.NE.AND.EX P0, PT, R5, RZ, PT, P0 ;  /* 0x000000ff0500720c */ /* 0x000fda0003f05300 */
[----:B------:R-:W-:Y:S05]  /*0fb0*/  @!P0 BRA `(.L_x_11) ;  /* 0x0000000000088947 */ /* 0x000fea0003800000 */
[----:B------:R0:W5:Y:S01]  /*0fc0*/  LD.E R23, desc[UR36][R4.64] ;  /* 0x0000002404177980 */ /* 0x000162000c101900 */
[----:B------:R-:W-:Y:S05]  /*0fd0*/  BRA `(.L_x_12) ;  /* 0x0000000000247947 */ /* 0x000fea0003800000 */
.L_x_11:
[----:B------:R-:W-:Y:S02]  /*0fe0*/  ULDC.64 UR4, c[0x0][0x588] ;  /* 0x0001620000047ab9 */ /* 0x000fe40000000a00 */
[----:B------:R-:W-:-:S04]  /*0ff0*/  ISETP.NE.U32.AND P0, PT, RZ, UR4, PT ;  /* 0x00000004ff007c0c */ /* 0x000fc8000bf05070 */
[----:B------:R-:W-:-:S13]  /*1000*/  ISETP.NE.AND.EX P0, PT, RZ, UR5, PT, P0 ;  /* 0x00000005ff007c0c */ /* 0x000fda000bf05300 */
[----:B------:R-:W-:Y:S05]  /*1010*/  @!P0 BRA `(.L_x_13) ;  /* 0x00000000000c8947 */ /* 0x000fea0003800000 */
[----:B------:R-:W0:Y:S02]  /*1020*/  LDC.64 R4, c[0x0][0x588] ;  /* 0x00016200ff047b82 */ /* 0x000e240000000a00 */
[----:B0-----:R1:W5:Y:S01]  /*1030*/  LDG.E R23, desc[UR36][R4.64] ;  /* 0x0000002404177981 */ /* 0x001362000c1e1900 */
[----:B------:R-:W-:Y:S05]  /*1040*/  BRA `(.L_x_12) ;  /* 0x0000000000087947 */ /* 0x000fea0003800000 */
.L_x_13:
[----:B------:R-:W-:Y:S02]  /*1050*/  ULDC UR4, c[0x0][0x580] ;  /* 0x0001600000047ab9 */ /* 0x000fe40000000800 */
[----:B------:R-:W-:-:S07]  /*1060*/  IMAD.U32 R23, RZ, RZ, UR4 ;  /* 0x00000004ff177e24 */ /* 0x000fce000f8e00ff */
.L_x_12:
[----:B------:R-:W-:Y:S02]  /*1070*/  ULDC.64 UR4, c[0x0][0x5a0] ;  /* 0x0001680000047ab9 */ /* 0x000fe40000000a00 */
[----:B------:R-:W-:-:S04]  /*1080*/  ISETP.NE.U32.AND P0, PT, RZ, UR4, PT ;  /* 0x00000004ff007c0c */ /* 0x000fc8000bf05070 */
[----:B------:R-:W-:-:S13]  /*1090*/  ISETP.NE.AND.EX P0, PT, RZ, UR5, PT, P0 ;  /* 0x00000005ff007c0c */ /* 0x000fda000bf05300 */
[----:B------:R-:W-:Y:S05]  /*10a0*/  @!P0 BRA `(.L_x_14) ;  /* 0x00000000001c8947 */ /* 0x000fea0003800000 */
[----:B01----:R-:W0:Y:S02]  /*10b0*/  LDC.64 R4, c[0x0][0x5a0] ;  /* 0x00016800ff047b82 */ /* 0x003e240000000a00 */
[----:B0-----:R-:W2:Y:S02]  /*10c0*/  LDG.E.64 R4, desc[UR36][R4.64] ;  /* 0x0000002404047981 */ /* 0x001ea4000c1e1b00 */
[----:B--2---:R-:W-:-:S04]  /*10d0*/  ISETP.NE.U32.AND P0, PT, R4, RZ, PT ;  /* 0x000000ff0400720c */ /* 0x004fc80003f05070 */
[----:B------:R-:W-:-:S13]  /*10e0*/  ISETP.NE.AND.EX P0, PT, R5, RZ, PT, P0 ;  /* 0x000000ff0500720c */ /* 0x000fda0003f05300 */
[----:B------:R-:W-:Y:S05]  /*10f0*/  @!P0 BRA `(.L_x_14) ;  /* 0x0000000000088947 */ /* 0x000fea0003800000 */
[----:B------:R0:W5:Y:S01]  /*1100*/  LD.E R90, desc[UR36][R4.64] ;  /* 0x00000024045a7980 */ /* 0x000162000c101900 */
[----:B------:R-:W-:Y:S05]  /*1110*/  BRA `(.L_x_15) ;  /* 0x0000000000247947 */ /* 0x000fea0003800000 */
.L_x_14:
[----:B------:R-:W-:Y:S02]  /*1120*/  ULDC.64 UR4, c[0x0][0x590] ;  /* 0x0001640000047ab9 */ /* 0x000fe40000000a00 */
[----:B------:R-:W-:-:S04]  /*1130*/  ISETP.NE.U32.AND P0, PT, RZ, UR4, PT ;  /* 0x00000004ff007c0c */ /* 0x000fc8000bf05070 */
[----:B------:R-:W-:-:S13]  /*1140*/  ISETP.NE.AND.EX P0, PT, RZ, UR5, PT, P0 ;  /* 0x00000005ff007c0c */ /* 0x000fda000bf05300 */
[----:B------:R-:W-:Y:S05]  /*1150*/  @!P0 BRA `(.L_x_16) ;  /* 0x00000000000c8947 */ /* 0x000fea0003800000 */
[----:B------:R-:W2:Y:S02]  /*1160*/  LDC.64 R90, c[0x0][0x590] ;  /* 0x00016400ff5a7b82 */ /* 0x000ea40000000a00 */
[----:B--2---:R2:W5:Y:S01]  /*1170*/  LDG.E R90, desc[UR36][R90.64] ;  /* 0x000000245a5a7981 */ /* 0x004562000c1e1900 */
[----:B------:R-:W-:Y:S05]  /*1180*/  BRA `(.L_x_15) ;  /* 0x0000000000087947 */ /* 0x000fea0003800000 */
.L_x_16:
[----:B------:R-:W-:Y:S02]  /*1190*/  ULDC UR4, c[0x0][0x584] ;  /* 0x0001610000047ab9 */ /* 0x000fe40000000800 */
[----:B------:R-:W-:-:S07]  /*11a0*/  IMAD.U32 R90, RZ, RZ, UR4 ;  /* 0x00000004ff5a7e24 */ /* 0x000fce000f8e00ff */
.L_x_15:
[----:B------:R-:W-:-:S13]  /*11b0*/  LOP3.LUT P0, RZ, R3, 0xff, RZ, 0xc0, !PT ;  /* 0x000000ff03ff7812 */ /* 0x000fda000780c0ff */
[----:B------:R-:W-:Y:S05]  /*11c0*/  @!P0 EXIT ;  /* 0x000000000000894d */ /* 0x000fea0003800000 */
[----:B------:R-:W3:Y:S01]  /*11d0*/  LDC R93, c[0x0][0x658] ;  /* 0x00019600ff5d7b82 */ /* 0x000ee20000000800 */
[----:B------:R-:W-:Y:S01]  /*11e0*/  LOP3.LUT R7, R7, 0x1, RZ, 0xc0, !PT ;  /* 0x0000000107077812 */ /* 0x000fe200078ec0ff */
[----:B------:R-:W-:Y:S01]  /*11f0*/  ULDC.64 UR6, c[0x0][0x288] ;  /* 0x0000a20000067ab9 */ /* 0x000fe20000000a00 */
[----:B------:R-:W-:Y:S01]  /*1200*/  SHF.R.U32.HI R3, RZ, 0x2, R95 ;  /* 0x00000002ff037819 */ /* 0x000fe2000001165f */
[----:B------:R-:W-:Y:S01]  /*1210*/  UIADD3 UR4, UR7, 0x3f, URZ ;  /* 0x0000003f07047890 */ /* 0x000fe2000fffe03f */
[----:B------:R-:W-:Y:S01]  /*1220*/  SHF.R.U32.HI R0, RZ, 0x1, R0 ;  /* 0x00000001ff007819 */ /* 0x000fe20000011600 */
[----:B------:R-:W-:Y:S01]  /*1230*/  IMAD.SHL.U32 R88, R7, 0x40, RZ ;  /* 0x0000004007587824 */ /* 0x000fe200078e00ff */
[----:B------:R-:W-:Y:S01]  /*1240*/  LOP3.LUT R3, R3, 0x7, RZ, 0xc0, !PT ;  /* 0x0000000703037812 */ /* 0x000fe200078ec0ff */
[----:B------:R-:W4:Y:S01]  /*1250*/  LDC.64 R8, c[0x0][0x5c8] ;  /* 0x00017200ff087b82 */ /* 0x000f220000000a00 */
[----:B------:R-:W-:Y:S01]  /*1260*/  USHF.R.S32.HI UR5, URZ, 0x1f, UR4 ;  /* 0x0000001f3f057899 */ /* 0x000fe20008011404 */
[----:B------:R-:W-:Y:S01]  /*1270*/  LOP3.LUT R0, R0, 0x30, RZ, 0xc0, !PT ;  /* 0x0000003000007812 */ /* 0x000fe200078ec0ff */
[----:B------:R-:W-:Y:S01]  /*1280*/  IMAD.MOV.U32 R6, RZ, RZ, 0x1 ;  /* 0x00000001ff067424 */ /* 0x000fe200078e00ff */
[--C-:B------:R-:W-:Y:S01]  /*1290*/  LOP3.LUT R88, R88, 0x40, R3.reuse, 0xe2, !PT ;  /* 0x0000004058587812 */ /* 0x100fe200078ee203 */
[----:B------:R-:W-:Y:S01]  /*12a0*/  ULEA.HI UR5, UR5, UR4, URZ, 0x6 ;  /* 0x0000000405057291 */ /* 0x000fe2000f8f303f */
[-C--:B01----:R-:W-:Y:S01]  /*12b0*/  IADD3 R4, RZ, -R0.reuse, -R3 ;  /* 0x80000000ff047210 */ /* 0x083fe20007ffe803 */
[----:B------:R-:W-:Y:S01]  /*12c0*/  IMAD.U32 R5, RZ, RZ, UR6 ;  /* 0x00000006ff057e24 */ /* 0x000fe2000f8e00ff */
[----:B------:R-:W0:Y:S01]  /*12d0*/  LDC R97, c[0x0][0x600] ;  /* 0x00018000ff617b82 */ /* 0x000e220000000800 */
[----:B------:R-:W-:Y:S01]  /*12e0*/  LOP3.LUT R88, R88, R0, RZ, 0xfc, !PT ;  /* 0x0000000058587212 */ /* 0x000fe200078efcff */
[----:B------:R-:W-:Y:S01]  /*12f0*/  IMAD.MOV.U32 R0, RZ, RZ, -0x1 ;  /* 0xffffffffff007424 */ /* 0x000fe200078e00ff */
[----:B------:R-:W-:Y:S01]  /*1300*/  USHF.R.S32.HI UR43, URZ, 0x6, UR5 ;  /* 0x000000063f2b7899 */ /* 0x000fe20008011405 */
[----:B------:R-:W-:Y:S01]  /*1310*/  LOP3.LUT R94, R95, 0x3, RZ, 0xc0, !PT ;  /* 0x000000035f5e7812 */ /* 0x000fe200078ec0ff */
[----:B------:R-:W-:Y:S01]  /*1320*/  IMAD R4, R7, -0x40, R4 ;  /* 0xffffffc007047824 */ /* 0x000fe200078e0204 */
[C---:B------:R-:W-:Y:S01]  /*1330*/  LOP3.LUT R96, R95.reuse, 0x80, RZ, 0xc0, !PT ;  /* 0x000000805f607812 */ /* 0x040fe200078ec0ff */
[----:B------:R-:W-:Y:S01]  /*1340*/  UISETP.LT.AND UP0, UPT, UR43, 0x1, UPT ;  /* 0x000000012b00788c */ /* 0x000fe2000bf01270 */
[-C--:B---3--:R-:W-:Y:S01]  /*1350*/  SHF.L.U32 R0, R0, R93.reuse, RZ ;  /* 0x0000005d00007219 */ /* 0x088fe200000006ff */
[----:B------:R-:W-:Y:S01]  /*1360*/  ULDC UR4, c[0x0][0x284] ;  /* 0x0000a10000047ab9 */ /* 0x000fe20000000800 */
[----:B------:R-:W-:Y:S01]  /*1370*/  IMAD R94, R94, -0x2, R5 ;  /* 0xfffffffe5e5e7824 */ /* 0x000fe200078e0205 */
[----:B------:R-:W-:Y:S01]  /*1380*/  USEL UR44, UR43, 0x1, UP0 ;  /* 0x000000012b2c7887 */ /* 0x000fe20008000000 */
[----:B------:R-:W-:Y:S01]  /*1390*/  SHF.L.U32 R93, R6, R93, RZ ;  /* 0x0000005d065d7219 */ /* 0x000fe200000006ff */
[----:B------:R-:W-:Y:S01]  /*13a0*/  IMAD.SHL.U32 R95, R95, 0x2, RZ ;  /* 0x000000025f5f7824 */ /* 0x000fe200078e00ff */
[----:B------:R-:W-:Y:S01]  /*13b0*/  LOP3.LUT R102, R18, 0x1, RZ, 0xfc, !PT ;  /* 0x0000000112667812 */ /* 0x000fe200078efcff */
[----:B------:R-:W-:Y:S01]  /*13c0*/  VIADD R99, R4, UR4 ;  /* 0x0000000404637c36 */ /* 0x000fe20008000000 */
[C---:B----4-:R-:W-:Y:S01]  /*13d0*/  SHF.L.U64.HI R92, R8.reuse, 0x3, R9 ;  /* 0x00000003085c7819 */ /* 0x050fe20000010209 */
[----:B--2---:R-:W-:Y:S01]  /*13e0*/  IMAD.SHL.U32 R91, R8, 0x8, RZ ;  /* 0x00000008085b7824 */ /* 0x004fe200078e00ff */
[----:B------:R-:W-:Y:S01]  /*13f0*/  SHF.R.U32.HI R96, RZ, 0x7, R96 ;  /* 0x00000007ff607819 */ /* 0x000fe20000011660 */
[----:B------:R-:W-:Y:S01]  /*1400*/  IMAD.MOV.U32 R89, RZ, RZ, RZ ;  /* 0x000000ffff597224 */ /* 0x000fe200078e00ff */
[----:B------:R-:W-:Y:S01]  /*1410*/  LOP3.LUT R98, RZ, R0, RZ, 0x33, !PT ;  /* 0x00000000ff627212 */ /* 0x000fe200078e33ff */
[----:B------:R-:W-:Y:S01]  /*1420*/  UIADD3 UR44, UR43, -UR44, URZ ;  /* 0x8000002c2b2c7290 */ /* 0x000fe2000fffe03f */
[----:B------:R-:W-:Y:S01]  /*1430*/  UMOV UR40, URZ ;  /* 0x0000003f00287c82 */ /* 0x000fe20008000000 */
[----:B0-----:R-:W-:Y:S01]  /*1440*/  VIADD R97, R97, 0xffffffff ;  /* 0xffffffff61617836 */ /* 0x001fe20000000000 */
[----:B------:R-:W-:-:S09]  /*1450*/  UMOV UR42, URZ ;  /* 0x0000003f002a7c82 */ /* 0x000fd20008000000 */
.L_x_162:
[----:B0-----:R-:W0:Y:S01]  /*1460*/  SHFL.IDX PT, R0, R96, RZ, 0x1f ;  /* 0x00001fff60007589 */ /* 0x001e2200000e0000 */
[----:B-1----:R-:W1:Y:S01]  /*1470*/  S2UR UR7, SR_CgaCtaId ;  /* 0x00000000000779c3 */ /* 0x002e620000008800 */
[----:B------:R-:W-:Y:S01]  /*1480*/  UMOV UR6, 0x400 ;  /* 0x0000040000067882 */ /* 0x000fe20000000000 */
[----:B0-----:R-:W-:Y:S01]  /*1490*/  R2UR UR4, R0 ;  /* 0x00000000000472ca */ /* 0x001fe200000e0000 */
[----:B-1----:R-:W-:-:S12]  /*14a0*/  ULEA UR6, UR7, UR6, 0x18 ;  /* 0x0000000607067291 */ /* 0x002fd8000f8ec03f */
[----:B------:R-:W-:-:S04]  /*14b0*/  ULEA.HI UR5, UR4, UR4, URZ, 0x1 ;  /* 0x0000000404057291 */ /* 0x000fc8000f8f083f */
[----:B------:R-:W-:-:S04]  /*14c0*/  ULOP3.LUT UR5, UR5, 0x7fffe, URZ, 0xc0, !UPT ;  /* 0x0007fffe05057892 */ /* 0x000fc8000f8ec03f */
[----:B------:R-:W-:-:S03]  /*14d0*/  UIADD3 UR5, UR4, -UR5, URZ ;  /* 0x8000000504057290 */ /* 0x000fc6000fffe03f */
[----:B------:R-:W-:Y:S01]  /*14e0*/  ULDC UR4, c[0x0][0x28c] ;  /* 0x0000a30000047ab9 */ /* 0x000fe20000000800 */
[----:B------:R-:W-:Y:S01]  /*14f0*/  ULEA UR5, UR5, UR6, 0xd ;  /* 0x0000000605057291 */ /* 0x000fe2000f8e683f */
[----:B------:R-:W-:-:S03]  /*1500*/  ISETP.LT.AND P0, PT, RZ, UR4, PT ;  /* 0x00000004ff007c0c */ /* 0x000fc6000bf01270 */
[----:B------:R-:W-:-:S04]  /*1510*/  UIADD3 UR5, UR5, 0x100, URZ ;  /* 0x0000010005057890 */ /* 0x000fc8000fffe03f */
[----:B------:R-:W-:-:S04]  /*1520*/  USHF.R.U32.HI UR5, URZ, 0x4, UR5 ;  /* 0x000000043f057899 */ /* 0x000fc80008011605 */
[----:B------:R-:W-:Y:S02]  /*1530*/  ULOP3.LUT UR45, UR5, 0x3fff, URZ, 0xc0, !UPT ;  /* 0x00003fff052d7892 */ /* 0x000fe4000f8ec03f */
[----:B--2345:R-:W-:Y:S10]  /*1540*/  @P0 BRA `(.L_x_17) ;  /* 0x0000000000400947 */ /* 0x03cff40003800000 */
[----:B------:R-:W-:Y:S01]  /*1550*/  MOV R0, 0x0 ;  /* 0x0000000000007802 */ /* 0x000fe20000000f00 */
[----:B------:R-:W-:Y:S01]  /*1560*/  ULDC.64 UR4, c[0x4][0x68] ;  /* 0x01001a0000047ab9 */ /* 0x000fe20000000a00 */
[----:B------:R-:W-:Y:S01]  /*1570*/  ULDC.64 UR6, c[0x4][0x8] ;  /* 0x0100020000067ab9 */ /* 0x000fe20000000a00 */
[----:B------:R-:W-:Y:S01]  /*1580*/  IMAD.U32 R4, RZ, RZ, UR4 ;  /* 0x00000004ff047e24 */ /* 0x000fe2000f8e00ff */
[----:B------:R0:W1:Y:S01]  /*1590*/  LDC.64 R14, c[0x4][R0] ;  /* 0x01000000000e7b82 */ /* 0x0000620000000a00 */
[----:B------:R-:W-:Y:S01]  /*15a0*/  IMAD.U32 R5, RZ, RZ, UR5 ;  /* 0x00000005ff057e24 */ /* 0x000fe2000f8e00ff */
[----:B------:R-:W-:Y:S01]  /*15b0*/  ULDC.64 UR4, c[0x4][0x70] ;  /* 0x01001c0000047ab9 */ /* 0x000fe20000000a00 */
[----:B------:R-:W-:Y:S02]  /*15c0*/  IMAD.U32 R10, RZ, RZ, UR6 ;  /* 0x00000006ff0a7e24 */ /* 0x000fe4000f8e00ff */
[----:B------:R-:W-:Y:S02]  /*15d0*/  IMAD.U32 R6, RZ, RZ, UR4 ;  /* 0x00000004ff067e24 */ /* 0x000fe4000f8e00ff */
[----:B------:R-:W-:-:S02]  /*15e0*/  IMAD.U32 R7, RZ, RZ, UR5 ;  /* 0x00000005ff077e24 */ /* 0x000fc4000f8e00ff */
[----:B------:R-:W-:Y:S02]  /*15f0*/  IMAD.U32 R11, RZ, RZ, UR7 ;  /* 0x00000007ff0b7e24 */ /* 0x000fe4000f8e00ff */
[----:B------:R-:W-:Y:S02]  /*1600*/  IMAD.MOV.U32 R8, RZ, RZ, 0x1e1 ;  /* 0x000001e1ff087424 */ /* 0x000fe400078e00ff */
[----:B------:R-:W-:Y:S02]  /*1610*/  IMAD.MOV.U32 R12, RZ, RZ, 0x1 ;  /* 0x00000001ff0c7424 */ /* 0x000fe400078e00ff */
[----:B0-----:R-:W-:-:S07]  /*1620*/  IMAD.MOV.U32 R13, RZ, RZ, RZ ;  /* 0x000000ffff0d7224 */ /* 0x001fce00078e00ff */
[----:B------:R-:W-:-:S07]  /*1630*/  LEPC R20, `(.L_x_17) ;  /* 0x000000001014794e */ /* 0x000fce0000000000 */
[----:B-1---5:R-:W-:Y:S05]  /*1640*/  CALL.ABS.NOINC R14 ;  /* 0x000000000e007343 */ /* 0x022fea0003c00000 */
.L_x_17:
[----:B------:R-:W-:-:S13]  /*1650*/  ISETP.NE.AND P0, PT, R102, 0x3, PT ;  /* 0x000000036600780c */ /* 0x000fda0003f05270 */
[----:B------:R-:W-:Y:S05]  /*1660*/  @!P0 BRA `(.L_x_18) ;  /* 0x0000000000048947 */ /* 0x000fea0003800000 */
[----:B------:R-:W-:Y:S01]  /*1670*/  BPT.TRAP 0x1 ;  /* 0x000000040000795c */ /* 0x000fe20000300000 */
.L_x_18:
[----:B------:R-:W0:Y:S01]  /*1680*/  S2UR UR5, SR_CgaCtaId ;  /* 0x00000000000579c3 */ /* 0x000e220000008800 */
[----:B------:R-:W-:Y:S01]  /*1690*/  UMOV UR4, 0x400 ;  /* 0x0000040000047882 */ /* 0x000fe20000000000 */
[----:B------:R-:W-:Y:S02]  /*16a0*/  IMAD.U32 R0, RZ, RZ, UR40 ;  /* 0x00000028ff007e24 */ /* 0x000fe4000f8e00ff */
[----:B------:R-:W-:-:S03]  /*16b0*/  IMAD.U32 R3, RZ, RZ, UR42 ;  /* 0x0000002aff037e24 */ /* 0x000fc6000f8e00ff */
[----:B------:R-:W-:Y:S01]  /*16c0*/  SHF.L.U32 R0, R0, 0x1f, RZ ;  /* 0x0000001f00007819 */ /* 0x000fe200000006ff */
[----:B0-----:R-:W-:-:S06]  /*16d0*/  ULEA UR4, UR5, UR4, 0x18 ;  /* 0x0000000405047291 */ /* 0x001fcc000f8ec03f */
[----:B------:R-:W-:-:S04]  /*16e0*/  IMAD.U32 R6, RZ, RZ, UR4 ;  /* 0x00000004ff067e24 */ /* 0x000fc8000f8e00ff */
[----:B------:R-:W-:-:S04]  /*16f0*/  IMAD R3, R3, 0x8, R6 ;  /* 0x0000000803037824 */ /* 0x000fc800078e0206 */
[----:B------:R0:W1:Y:S01]  /*1700*/  SYNCS.PHASECHK.TRANS64.TRYWAIT P1, [R3+URZ], R0 ;  /* 0x00000000030075a7 */ /* 0x000062000802017f */
[----:B------:R-:W-:Y:S05]  /*1710*/  @!P0 BRA `(.L_x_19) ;  /* 0x0000000000048947 */ /* 0x000fea0003800000 */
[----:B------:R-:W-:Y:S01]  /*1720*/  BPT.TRAP 0x1 ;  /* 0x000000040000795c */ /* 0x000fe20000300000 */
.L_x_19:
[----:B------:R-:W-:-:S05]  /*1730*/  IMAD.U32 R4, RZ, RZ, UR44 ;  /* 0x0000002cff047e24 */ /* 0x000fca000f8e00ff */
[----:B------:R-:W-:Y:S01]  /*1740*/  ISETP.GE.AND P2, PT, R4, 0x1, PT ;  /* 0x000000010400780c */ /* 0x000fe20003f46270 */
[----:B-1----:R-:W-:-:S12]  /*1750*/  @P1 BRA `(.L_x_20) ;  /* 0x0000000000081947 */ /* 0x002fd80003800000 */
[----:B------:R-:W1:Y:S02]  /*1760*/  SYNCS.PHASECHK.TRANS64.TRYWAIT P1, [R3+URZ], R0 ;  /* 0x00000000030075a7 */ /* 0x000e64000802017f */
[----:B-1----:R-:W-:Y:S05]  /*1770*/  @!P1 BRA `(.L_x_21) ;  /* 0x0000006400d49947 */ /* 0x002fea0003800000 */
.L_x_20:
[----:B------:R-:W-:Y:S05]  /*1780*/  WARPSYNC.ALL ;  /* 0x0000000000007948 */ /* 0x000fea0003800000 */
[----:B------:R-:W-:Y:S01]  /*1790*/  R2UR UR4, R6 ;  /* 0x00000000060472ca */ /* 0x000fe200000e0000 */
[----:B------:R-:W-:Y:S01]  /*17a0*/  ULEA UR5, UR42, UR45, 0xa ;  /* 0x0000002d2a057291 */ /* 0x000fe2000f8e503f */
[----:B------:R-:W-:Y:S01]  /*17b0*/  WARPGROUP.ARRIVE ;  /* 0x00000000000079c5 */ /* 0x000fe20000000000 */
[----:B------:R-:W-:Y:S01]  /*17c0*/  UMOV UR9, 0x40000040 ;  /* 0x4000004000097882 */ /* 0x000fe20000000000 */
[----:B------:R-:W-:-:S04]  /*17d0*/  UMOV UR11, 0x40000040 ;  /* 0x40000040000b7882 */ /* 0x000fc80000000000 */
[----:B------:R-:W-:-:S05]  /*17e0*/  UMOV UR8, UR5 ;  /* 0x0000000500087c82 */ /* 0x000fca0008000000 */
[----:B------:R-:W-:-:S04]  /*17f0*/  UIADD3 UR4, UR4, 0xc100, URZ ;  /* 0x0000c10004047890 */ /* 0x000fc8000fffe03f */
[----:B------:R-:W-:-:S04]  /*1800*/  USHF.R.U32.HI UR4, URZ, 0x4, UR4 ;  /* 0x000000043f047899 */ /* 0x000fc80008011604 */
[----:B------:R-:W-:-:S04]  /*1810*/  ULOP3.LUT UR4, UR4, 0x3fff, URZ, 0xc0, !UPT ;  /* 0x00003fff04047892 */ /* 0x000fc8000f8ec03f */
[----:B------:R-:W-:-:S04]  /*1820*/  ULOP3.LUT UR4, UR4, 0x2000000, URZ, 0xfc, !UPT ;  /* 0x0200000004047892 */ /* 0x000fc8000f8efc3f */
[----:B------:R-:W-:-:S07]  /*1830*/  ULEA UR6, UR42, UR4, 0xa ;  /* 0x000000042a067291 */ /* 0x000fce000f8e503f */
[----:B------:R-:W-:Y:S02]  /*1840*/  UMOV UR10, UR6 ;  /* 0x00000006000a7c82 */ /* 0x000fe40008000000 */
[----:B------:R-:W-:Y:S01]  /*1850*/  HGMMA.64x128x16.F32 R24, gdesc[UR8].tnspA.tnspB, RZ, !UPT, gsb0 ;  /* 0x61e00000081879f0 */ /* 0x000fe2000c0008ff */
[----:B------:R-:W-:Y:S02]  /*1860*/  UIADD3 UR8, UR5, 0x80, URZ ;  /* 0x0000008005087890 */ /* 0x000fe4000fffe03f */
[----:B------:R-:W-:Y:S01]  /*1870*/  UIADD3 UR10, UR6, 0x80, URZ ;  /* 0x00000080060a7890 */ /* 0x000fe2000fffe03f */
[----:B------:R-:W-:Y:S01]  /*1880*/  UMOV UR9, 0x40000040 ;  /* 0x4000004000097882 */ /* 0x000fe20000000000 */
[----:B------:R-:W-:Y:S01]  /*1890*/  UMOV UR11, 0x40000040 ;  /* 0x40000040000b7882 */ /* 0x000fe20000000000 */
[----:B------:R-:W-:Y:S02]  /*18a0*/  WARPGROUP.DEPBAR.LE gsb0, 0x0 ;  /* 0x00008000000079c5 */ /* 0x000fe40000010000 */
[----:B------:R-:W-:-:S06]  /*18b0*/  WARPGROUP.ARRIVE ;  /* 0x00000000000079c5 */ /* 0x000fcc0000000000 */
[----:B------:R-:W-:Y:S01]  /*18c0*/  HGMMA.64x128x16.F32 R24, gdesc[UR8].tnspA.tnspB, R24, gsb0 ;  /* 0x61e00000081879f0 */ /* 0x000fe20008000818 */
        /* <DEDUP_REMOVED lines=13> */
[----:B------:R-:W-:Y:S03]  /*19a0*/  HGMMA.64x128x16.F32 R24, gdesc[UR8].tnspA.tnspB, R24, gsb0 ;  /* 0x61e00000081879f0 */ /* 0x000fe60008000818 */
[----:B------:R-:W-:Y:S02]  /*19b0*/  WARPGROUP.DEPBAR.LE gsb0, 0x0 ;  /* 0x00008000000079c5 */ /* 0x000fe40000010000 */
[----:B------:R-:W-:Y:S05]  /*19c0*/  @!P2 BRA `(.L_x_22) ;  /* 0x000000040028a947 */ /* 0x000fea0003800000 */
[----:B------:R-:W-:Y:S01]  /*19d0*/  UIADD3 UR5, UR42, 0x1, URZ ;  /* 0x000000012a057890 */ /* 0x000fe2000fffe03f */
[----:B01----:R-:W-:Y:S02]  /*19e0*/  IMAD.U32 R0, RZ, RZ, UR44 ;  /* 0x0000002cff007e24 */ /* 0x003fe4000f8e00ff */
[----:B------:R-:W-:Y:S01]  /*19f0*/  IMAD.U32 R3, RZ, RZ, UR42 ;  /* 0x0000002aff037e24 */ /* 0x000fe2000f8e00ff */
[----:B------:R-:W-:-:S04]  /*1a00*/  UISETP.NE.AND UP0, UPT, UR5, 0x3, UPT ;  /* 0x000000030500788c */ /* 0x000fc8000bf05270 */
[----:B------:R-:W-:Y:S02]  /*1a10*/  USEL UR6, URZ, 0x1, UP0 ;  /* 0x000000013f067887 */ /* 0x000fe40008000000 */
[----:B------:R-:W-:Y:S02]  /*1a20*/  USEL UR5, UR5, URZ, UP0 ;  /* 0x0000003f05057287 */ /* 0x000fe40008000000 */
[----:B------:R-:W-:-:S06]  /*1a30*/  ULOP3.LUT UR6, UR40, UR6, URZ, 0x3c, !UPT ;  /* 0x0000000628067292 */ /* 0x000fcc000f8e3c3f */
[----:B------:R-:W-:-:S07]  /*1a40*/  IMAD.U32 R7, RZ, RZ, UR6 ;  /* 0x00000006ff077e24 */ /* 0x000fce000f8e00ff */
.L_x_29:
[----:B------:R-:W-:Y:S05]  /*1a50*/  @!P0 BRA `(.L_x_23) ;  /* 0x0000000000048947 */ /* 0x000fea0003800000 */
[----:B------:R-:W-:Y:S01]  /*1a60*/  BPT.TRAP 0x1 ;  /* 0x000000040000795c */ /* 0x000fe20000300000 */
.L_x_23:
[----:B------:R-:W0:Y:S01]  /*1a70*/  S2UR UR7, SR_CgaCtaId ;  /* 0x00000000000779c3 */ /* 0x000e220000008800 */
[----:B------:R-:W-:Y:S01]  /*1a80*/  UMOV UR6, 0x400 ;  /* 0x0000040000067882 */ /* 0x000fe20000000000 */
[----:B------:R-:W-:Y:S01]  /*1a90*/  IMAD.U32 R5, RZ, RZ, UR5 ;  /* 0x00000005ff057e24 */ /* 0x000fe2000f8e00ff */
[----:B------:R-:W-:Y:S01]  /*1aa0*/  SHF.L.U32 R4, R7, 0x1f, RZ ;  /* 0x0000001f07047819 */ /* 0x000fe200000006ff */
[----:B0-----:R-:W-:-:S06]  /*1ab0*/  ULEA UR6, UR7, UR6, 0x18 ;  /* 0x0000000607067291 */ /* 0x001fcc000f8ec03f */
[----:B------:R-:W-:-:S04]  /*1ac0*/  IMAD.U32 R6, RZ, RZ, UR6 ;  /* 0x00000006ff067e24 */ /* 0x000fc8000f8e00ff */
[----:B------:R-:W-:-:S04]  /*1ad0*/  IMAD R5, R5, 0x8, R6 ;  /* 0x0000000805057824 */ /* 0x000fc800078e0206 */
[----:B------:R0:W1:Y:S01]  /*1ae0*/  SYNCS.PHASECHK.TRANS64.TRYWAIT P1, [R5+URZ], R4 ;  /* 0x00000004050075a7 */ /* 0x000062000802017f */
[----:B------:R-:W-:Y:S05]  /*1af0*/  @!P0 BRA `(.L_x_24) ;  /* 0x0000000000048947 */ /* 0x000fea0003800000 */
[----:B------:R-:W-:Y:S01]  /*1b00*/  BPT.TRAP 0x1 ;  /* 0x000000040000795c */ /* 0x000fe20000300000 */
.L_x_24:
[----:B-1----:R-:W-:Y:S05]  /*1b10*/  @P1 BRA `(.L_x_25) ;  /* 0x0000000000081947 */ /* 0x002fea0003800000 */
[----:B------:R-:W1:Y:S02]  /*1b20*/  SYNCS.PHASECHK.TRANS64.TRYWAIT P1, [R5+URZ], R4 ;  /* 0x00000004050075a7 */ /* 0x000e64000802017f */
[----:B-1----:R-:W-:Y:S05]  /*1b30*/  @!P1 BRA `(.L_x_26) ;  /* 0x0000006000f89947 */ /* 0x002fea0003800000 */
.L_x_25:
[----:B------:R-:W-:Y:S01]  /*1b40*/  ULEA UR6, UR5, UR45, 0xa ;  /* 0x0000002d05067291 */ /* 0x000fe2000f8e503f */
[----:B------:R-:W-:Y:S01]  /*1b50*/  WARPGROUP.ARRIVE ;  /* 0x00000000000079c5 */ /* 0x000fe20000000000 */
[----:B------:R-:W-:Y:S01]  /*1b60*/  ULEA UR7, UR5, UR4, 0xa ;  /* 0x0000000405077291 */ /* 0x000fe2000f8e503f */
[----:B------:R-:W-:Y:S01]  /*1b70*/  UMOV UR9, 0x40000040 ;  /* 0x4000004000097882 */ /* 0x000fe20000000000 */
[----:B------:R-:W-:-:S03]  /*1b80*/  UMOV UR11, 0x40000040 ;  /* 0x40000040000b7882 */ /* 0x000fc60000000000 */
[----:B------:R-:W-:Y:S02]  /*1b90*/  UMOV UR8, UR6 ;  /* 0x0000000600087c82 */ /* 0x000fe40008000000 */
[----:B------:R-:W-:Y:S02]  /*1ba0*/  UMOV UR10, UR7 ;  /* 0x00000007000a7c82 */ /* 0x000fe40008000000 */
[----:B------:R-:W-:Y:S01]  /*1bb0*/  HGMMA.64x128x16.F32 R24, gdesc[UR8].tnspA.tnspB, R24, gsb0 ;  /* 0x61e00000081879f0 */ /* 0x000fe20008000818 */
[----:B------:R-:W-:Y:S02]  /*1bc0*/  UIADD3 UR8, UR6, 0x80, URZ ;  /* 0x0000008006087890 */ /* 0x000fe4000fffe03f */
[----:B------:R-:W-:Y:S01]  /*1bd0*/  UIADD3 UR10, UR7, 0x80, URZ ;  /* 0x00000080070a7890 */ /* 0x000fe2000fffe03f */
[----:B------:R-:W-:Y:S01]  /*1be0*/  UMOV UR9, 0x40000040 ;  /* 0x4000004000097882 */ /* 0x000fe20000000000 */
[----:B------:R-:W-:Y:S01]  /*1bf0*/  UMOV UR11, 0x40000040 ;  /* 0x40000040000b7882 */ /* 0x000fe20000000000 */
[----:B------:R-:W-:-:S02]  /*1c00*/  WARPGROUP.DEPBAR.LE gsb0, 0x0 ;  /* 0x00008000000079c5 */ /* 0x000fc40000010000 */
        /* <DEDUP_REMOVED lines=18> */
[----:B------:R-:W-:Y:S01]  /*1d30*/  BPT.TRAP 0x1 ;  /* 0x000000040000795c */ /* 0x000fe20000300000 */
.L_x_27:
[----:B------:R-:W-:-:S13]  /*1d40*/  ISETP.NE.AND P1, PT, R22, RZ, PT ;  /* 0x000000ff1600720c */ /* 0x000fda0003f25270 */
[----:B01----:R-:W-:-:S04]  /*1d50*/  @P1 IMAD R4, R3, 0x8, R6 ;  /* 0x0000000803041824 */ /* 0x003fc800078e0206 */
[----:B------:R-:W-:-:S05]  /*1d60*/  @P1 VIADD R4, R4, 0x18 ;  /* 0x0000001804041836 */ /* 0x000fca0000000000 */
[----:B------:R-:W-:-:S04]  /*1d70*/  @P1 PRMT R4, R19, 0x654, R4 ;  /* 0x0000065413041816 */ /* 0x000fc80000000004 */
[----:B------:R0:W-:Y:S01]  /*1d80*/  @P1 SYNCS.ARRIVE.TRANS64.RED.A1T0 RZ, [R4+URZ], RZ ;  /* 0x000000ff04ff19a7 */ /* 0x0001e2000810043f */
[----:B------:R-:W-:-:S13]  /*1d90*/  ISETP.GT.U32.AND P1, PT, R18, 0x1, PT ;  /* 0x000000011200780c */ /* 0x000fda0003f24070 */
[----:B0-----:R-:W-:Y:S05]  /*1da0*/  @P1 BRA `(.L_x_28) ;  /* 0x0000000000041947 */ /* 0x001fea0003800000 */
[----:B------:R-:W-:Y:S01]  /*1db0*/  BPT.TRAP 0x1 ;  /* 0x000000040000795c */ /* 0x000fe20000300000 */
.L_x_28:
[----:B------:R-:W-:Y:S01]  /*1dc0*/  UIADD3 UR5, UR5, 0x1, URZ ;  /* 0x0000000105057890 */ /* 0x000fe2000fffe03f */
[C---:B------:R-:W-:Y:S01]  /*1dd0*/  ISETP.GT.AND P2, PT, R0.reuse, 0x1, PT ;  /* 0x000000010000780c */ /* 0x040fe20003f44270 */
[----:B------:R-:W-:Y:S02]  /*1de0*/  VIADD R3, R3, 0x1 ;  /* 0x0000000103037836 */ /* 0x000fe40000000000 */
[----:B------:R-:W-:Y:S01]  /*1df0*/  UISETP.NE.AND UP0, UPT, UR5, 0x3, UPT ;  /* 0x000000030500788c */ /* 0x000fe2000bf05270 */
[----:B------:R-:W-:Y:S02]  /*1e00*/  VIADD R0, R0, 0xffffffff ;  /* 0xffffffff00007836 */ /* 0x000fe40000000000 */
[C---:B------:R-:W-:Y:S01]  /*1e10*/  ISETP.NE.AND P1, PT, R3.reuse, 0x3, PT ;  /* 0x000000030300780c */ /* 0x040fe20003f25270 */
[----:B------:R-:W-:Y:S02]  /*1e20*/  USEL UR6, URZ, 0x1, UP0 ;  /* 0x000000013f067887 */ /* 0x000fe40008000000 */
[----:B------:R-:W-:Y:S01]  /*1e30*/  USEL UR5, UR5, URZ, UP0 ;  /* 0x0000003f05057287 */ /* 0x000fe20008000000 */
[----:B------:R-:W-:-:S03]  /*1e40*/  SEL R3, R3, RZ, P1 ;  /* 0x000000ff03037207 */ /* 0x000fc60000800000 */
[----:B------:R-:W-:Y:S01]  /*1e50*/  LOP3.LUT R7, R7, UR6, RZ, 0x3c, !PT ;  /* 0x0000000607077c12 */ /* 0x000fe2000f8e3cff */
[----:B------:R-:W-:Y:S07]  /*1e60*/  @P2 BRA `(.L_x_29) ;  /* 0xfffffff800f82947 */ /* 0x000fee000383ffff */
.L_x_22:
[----:B01----:R-:W0:Y:S02]  /*1e70*/  LDC R0, c[0x0][0x28c] ;  /* 0x0000a300ff007b82 */ /* 0x003e240000000800 */
[----:B0-----:R-:W-:-:S13]  /*1e80*/  ISETP.GE.AND P1, PT, R0, 0x1, PT ;  /* 0x000000010000780c */ /* 0x001fda0003f26270 */
[----:B------:R-:W-:Y:S05]  /*1e90*/  @!P1 BRA `(.L_x_30) ;  /* 0x0000000000449947 */ /* 0x000fea0003800000 */
[----:B------:R-:W-:Y:S05]  /*1ea0*/  @!P0 BRA `(.L_x_31) ;  /* 0x0000000000048947 */ /* 0x000fea0003800000 */
[----:B------:R-:W-:Y:S01]  /*1eb0*/  BPT.TRAP 0x1 ;  /* 0x000000040000795c */ /* 0x000fe20000300000 */
.L_x_31:
[----:B------:R-:W-:-:S13]  /*1ec0*/  ISETP.NE.AND P0, PT, R22, RZ, PT ;  /* 0x000000ff1600720c */ /* 0x000fda0003f05270 */
[----:B------:R-:W-:-:S05]  /*1ed0*/  VOTEU.ANY UP0, P0 ;  /* 0x00000000003f7886 */ /* 0x000fca0000000100 */
[----:B------:R-:W-:-:S06]  /*1ee0*/  @UP0 UIADD3 UR4, UR44, UR42, URZ ;  /* 0x0000002a2c040290 */ /* 0x000fcc000fffe03f */
[----:B------:R-:W-:Y:S02]  /*1ef0*/  IMAD.U32 R4, RZ, RZ, UR4 ;  /* 0x00000004ff047e24 */ /* 0x000fe4000f8e00ff */
[----:B------:R-:W-:Y:S02]  /*1f00*/  IMAD.U32 R3, RZ, RZ, UR4 ;  /* 0x00000004ff037e24 */ /* 0x000fe4000f8e00ff */
[----:B------:R-:W-:-:S05]  /*1f10*/  @P0 IMAD.WIDE.U32 R4, R4, -0x55555555, RZ ;  /* 0xaaaaaaab04040825 */ /* 0x000fca00078e00ff */
[----:B------:R-:W-:-:S05]  /*1f20*/  @P0 SHF.R.U32.HI R0, RZ, 0x1, R5 ;  /* 0x00000001ff000819 */ /* 0x000fca0000011605 */
[----:B------:R-:W-:-:S04]  /*1f30*/  @P0 IMAD R0, R0, -0x3, R3 ;  /* 0xfffffffd00000824 */ /* 0x000fc800078e0203 */
[----:B------:R-:W-:-:S04]  /*1f40*/  @P0 IMAD R0, R0, 0x8, R6 ;  /* 0x0000000800000824 */ /* 0x000fc800078e0206 */
[----:B------:R-:W-:-:S05]  /*1f50*/  @P0 VIADD R0, R0, 0x18 ;  /* 0x0000001800000836 */ /* 0x000fca0000000000 */
[----:B------:R-:W-:-:S04]  /*1f60*/  @P0 PRMT R0, R19, 0x654, R0 ;  /* 0x0000065413000816 */ /* 0x000fc80000000000 */
[----:B------:R0:W-:Y:S01]  /*1f70*/  @P0 SYNCS.ARRIVE.TRANS64.RED.A1T0 RZ, [R0+URZ], RZ ;  /* 0x000000ff00ff09a7 */ /* 0x0001e2000810043f */
[----:B------:R-:W-:-:S13]  /*1f80*/  ISETP.GT.U32.AND P0, PT, R18, 0x1, PT ;  /* 0x000000011200780c */ /* 0x000fda0003f04070 */
[----:B0-----:R-:W-:Y:S05]  /*1f90*/  @P0 BRA `(.L_x_30) ;  /* 0x0000000000040947 */ /* 0x001fea0003800000 */
[----:B------:R-:W-:Y:S01]  /*1fa0*/  BPT.TRAP 0x1 ;  /* 0x000000040000795c */ /* 0x000fe20000300000 */
.L_x_30:
[----:B------:R-:W-:Y:S01]  /*1fb0*/  IMAD.SHL.U32 R100, R100, 0x80, RZ ;  /* 0x0000008064647824 */ /* 0x000fe200078e00ff */
[----:B------:R-:W-:Y:S01]  /*1fc0*/  UIADD3 UR42, UR43, UR42, URZ ;  /* 0x0000002a2b2a7290 */ /* 0x000fe2000fffe03f */
[----:B------:R-:W-:Y:S01]  /*1fd0*/  SHF.R.S32.HI R11, RZ, 0x1f, R101 ;  /* 0x0000001fff0b7819 */ /* 0x000fe20000011465 */
[----:B------:R-:W-:Y:S01]  /*1fe0*/  UISETP.GE.U32.AND UP1, UPT, UR43, 0x3, UPT ;  /* 0x000000032b00788c */ /* 0x000fe2000bf26070 */
[----:B------:R-:W-:Y:S01]  /*1ff0*/  IMAD.SHL.U32 R6, R103, 0x80, RZ ;  /* 0x0000008067067824 */ /* 0x000fe200078e00ff */
[----:B------:R-:W-:Y:S01]  /*2000*/  ULDC UR7, c[0x0][0x288] ;  /* 0x0000a20000077ab9 */ /* 0x000fe20000000800 */
[C---:B------:R-:W-:Y:S01]  /*2010*/  LOP3.LUT R8, R100.reuse, 0x6, R95, 0xf8, !PT ;  /* 0x0000000664087812 */ /* 0x040fe200078ef85f */
[----:B------:R-:W-:Y:S01]  /*2020*/  UISETP.GT.U32.AND UP0, UPT, UR42, 0x2, UPT ;  /* 0x000000022a00788c */ /* 0x000fe2000bf04070 */
[----:B------:R-:W-:Y:S01]  /*2030*/  ISETP.GE.AND P0, PT, R100, UR7, PT ;  /* 0x0000000764007c0c */ /* 0x000fe2000bf06270 */
[----:B------:R-:W-:Y:S01]  /*2040*/  ULDC.64 UR4, c[0x0][0x5d0] ;  /* 0x0001740000047ab9 */ /* 0x000fe20000000a00 */
[--C-:B------:R-:W-:Y:S01]  /*2050*/  SHF.R.S32.HI R9, RZ, 0x1f, R8.reuse ;  /* 0x0000001fff097819 */ /* 0x100fe20000011408 */
[----:B------:R-:W-:Y:S01]  /*2060*/  ULDC UR10, c[0x0][0x284] ;  /* 0x0000a100000a7ab9 */ /* 0x000fe20000000800 */
[----:B------:R-:W-:Y:S01]  /*2070*/  IMAD R0, R11, UR4, RZ ;  /* 0x000000040b007c24 */ /* 0x000fe2000f8e02ff */
[----:B------:R-:W-:Y:S01]  /*2080*/  UISETP.LT.U32.AND UP0, UPT, UR43, 0x3, UP0 ;  /* 0x000000032b00788c */ /* 0x000fe20008701070 */
[----:B------:R-:W-:Y:S01]  /*2090*/  ISETP.GE.OR P0, PT, R6, UR10, P0 ;  /* 0x0000000a06007c0c */ /* 0x000fe20008706670 */
[----:B------:R-:W-:Y:S01]  /*20a0*/  IMAD.WIDE.U32 R4, R101, UR4, R8 ;  /* 0x0000000465047c25 */ /* 0x000fe2000f8e0008 */
[----:B------:R-:W-:Y:S01]  /*20b0*/  ULDC.64 UR8, c[0x0][0x5c8] ;  /* 0x0001720000087ab9 */ /* 0x000fe20000000a00 */
[----:B------:R-:W-:-:S02]  /*20c0*/  USEL UR6, URZ, 0x1, !UP0 ;  /* 0x000000013f067887 */ /* 0x000fc4000c000000 */
[----:B------:R-:W-:Y:S01]  /*20d0*/  IMAD R3, R101, UR5, R0 ;  /* 0x0000000565037c24 */ /* 0x000fe2000f8e0200 */
[----:B------:R-:W-:Y:S01]  /*20e0*/  @UP1 UIMAD.WIDE.U32 UR4, UR42, -0x55555555, URZ ;  /* 0xaaaaaaab2a0418a5 */ /* 0x000fe2000f8e003f */
[----:B------:R-:W-:Y:S01]  /*20f0*/  IMAD.WIDE R104, R103, 0x80, R88 ;  /* 0x0000008067687825 */ /* 0x000fe200078e0258 */
[----:B------:R-:W-:Y:S02]  /*2100*/  ULOP3.LUT UR40, UR40, UR6, URZ, 0x3c, !UPT ;  /* 0x0000000628287292 */ /* 0x000fe4000f8e3c3f */
[----:B------:R-:W-:Y:S01]  /*2110*/  @UP1 USHF.R.U32.HI UR4, URZ, 0x1, UR5 ;  /* 0x000000013f041899 */ /* 0x000fe20008011605 */
[----:B------:R-:W-:Y:S02]  /*2120*/  IMAD.IADD R5, R5, 0x1, R3 ;  /* 0x0000000105057824 */ /* 0x000fe400078e0203 */
[----:B------:R-:W-:Y:S01]  /*2130*/  IMAD R3, R105, UR8, RZ ;  /* 0x0000000869037c24 */ /* 0x000fe2000f8e02ff */
[----:B------:R-:W-:Y:S01]  /*2140*/  @UP1 ULOP3.LUT UR40, UR40, 0x1, UR4, 0x78, !UPT ;  /* 0x0000000128281892 */ /* 0x000fe2000f8e7804 */
[----:B------:R-:W-:-:S04]  /*2150*/  IMAD.WIDE.U32 R106, R104, UR8, R4 ;  /* 0x00000008686a7c25 */ /* 0x000fc8000f8e0004 */
[----:B------:R-:W-:Y:S02]  /*2160*/  IMAD R7, R104, UR9, R3 ;  /* 0x0000000968077c24 */ /* 0x000fe4000f8e0203 */
[----:B------:R-:W-:Y:S01]  /*2170*/  IMAD.MOV.U32 R0, RZ, RZ, -0x1 ;  /* 0xffffffffff007424 */ /* 0x000fe200078e00ff */
[----:B------:R-:W-:Y:S06]  /*2180*/  @P0 BRA `(.L_x_32) ;  /* 0x00000040001c0947 */ /* 0x000fec0003800000 */
[----:B-----5:R-:W-:Y:S01]  /*2190*/  FSETP.NEU.AND P0, PT, R90, RZ, PT ;  /* 0x000000ff5a00720b */ /* 0x020fe20003f0d000 */
[----:B------:R-:W-:Y:S01]  /*21a0*/  IMAD.IADD R4, R94, 0x1, -R100 ;  /* 0x000000015e047824 */ /* 0x000fe200078e0a64 */
[----:B------:R-:W-:Y:S01]  /*21b0*/  BSSY B0, `(.L_x_32) ;  /* 0x0000404000007945 */ /* 0x000fe20003800000 */
[----:B------:R-:W-:Y:S02]  /*21c0*/  IMAD.IADD R3, R99, 0x1, -R6 ;  /* 0x0000000163037824 */ /* 0x000fe400078e0a06 */
[----:B------:R-:W-:Y:S01]  /*21d0*/  IMAD.IADD R103, R107, 0x1, R7 ;  /* 0x000000016b677824 */ /* 0x000fe200078e0207 */
[----:B------:R-:W-:-:S04]  /*21e0*/  ISETP.GT.AND P2, PT, R4, RZ, PT ;  /* 0x000000ff0400720c */ /* 0x000fc80003f44270 */
[----:B------:R-:W-:-:S03]  /*21f0*/  ISETP.GT.AND P1, PT, R3, RZ, P2 ;  /* 0x000000ff0300720c */ /* 0x000fc60001724270 */
[----:B------:R-:W-:Y:S10]  /*2200*/  @!P0 BRA `(.L_x_33) ;  /* 0x0000002c00288947 */ /* 0x000ff40003800000 */
[----:B------:R-:W0:Y:S01]  /*2210*/  LDC.64 R110, c[0x0][0x5b8] ;  /* 0x00016e00ff6e7b82 */ /* 0x000e220000000a00 */
[----:B------:R-:W-:-:S07]  /*2220*/  ULDC.64 UR4, c[0x0][0x5c0] ;  /* 0x0001700000047ab9 */ /* 0x000fce0000000a00 */
[----:B------:R-:W1:Y:S08]  /*2230*/  LDC.64 R112, c[0x0][0x5b0] ;  /* 0x00016c00ff707b82 */ /* 0x000e700000000a00 */
[----:B------:R-:W2:Y:S01]  /*2240*/  LDC.64 R114, c[0x0][0x5a8] ;  /* 0x00016a00ff727b82 */ /* 0x000ea20000000a00 */
[-C--:B0-----:R-:W-:Y:S02]  /*2250*/  IMAD R6, R11, R110.reuse, RZ ;  /* 0x0000006e0b067224 */ /* 0x081fe400078e02ff */
[----:B------:R-:W-:-:S04]  /*2260*/  IMAD.WIDE.U32 R108, R101, R110, R8 ;  /* 0x0000006e656c7225 */ /* 0x000fc800078e0008 */
[----:B------:R-:W-:Y:S02]  /*2270*/  IMAD R107, R101, R111, R6 ;  /* 0x0000006f656b7224 */ /* 0x000fe400078e0206 */
[-C--:B-1----:R-:W-:Y:S02]  /*2280*/  IMAD R5, R105, R112.reuse, RZ ;  /* 0x0000007069057224 */ /* 0x082fe400078e02ff */
[----:B------:R-:W-:Y:S02]  /*2290*/  IMAD.IADD R13, R109, 0x1, R107 ;  /* 0x000000016d0d7824 */ /* 0x000fe400078e026b */
[----:B------:R-:W-:Y:S02]  /*22a0*/  IMAD.MOV.U32 R12, RZ, RZ, R108 ;  /* 0x000000ffff0c7224 */ /* 0x000fe400078e006c */
[C---:B------:R-:W-:Y:S02]  /*22b0*/  IMAD R111, R104.reuse, R113, R5 ;  /* 0x00000071686f7224 */ /* 0x040fe400078e0205 */
[----:B------:R-:W-:-:S04]  /*22c0*/  IMAD.WIDE.U32 R6, R104, R112, R12 ;  /* 0x0000007068067225 */ /* 0x000fc800078e000c */
[----:B------:R-:W-:Y:S01]  /*22d0*/  IMAD.IADD R5, R7, 0x1, R111 ;  /* 0x0000000107057824 */ /* 0x000fe200078e026f */
[----:B--2---:R-:W-:-:S04]  /*22e0*/  LEA R14, P0, R6, R114, 0x1 ;  /* 0x00000072060e7211 */ /* 0x004fc800078008ff */
[----:B------:R-:W-:-:S05]  /*22f0*/  LEA.HI.X R15, R6, R115, R5, 0x1, P0 ;  /* 0x00000073060f7211 */ /* 0x000fca00000f0c05 */
[----:B------:R0:W2:Y:S01]  /*2300*/  @P1 LDG.E.LTC128B.U16 R5, desc[UR36][R14.64] ;  /* 0x000000240e051981 */ /* 0x0000a2000c1e1520 */
[----:B------:R-:W-:Y:S01]  /*2310*/  LEA R10, P0, R106, UR4, 0x1 ;  /* 0x000000046a0a7c11 */ /* 0x000fe2000f8008ff */
[----:B------:R-:W-:Y:S01]  /*2320*/  IMAD.WIDE.U32 R6, R104, R112, R8 ;  /* 0x0000007068067225 */ /* 0x000fe200078e0008 */
[----:B------:R-:W-:Y:S03]  /*2330*/  BSSY B1, `(.L_x_34) ;  /* 0x0000012000017945 */ /* 0x000fe60003800000 */
[----:B------:R-:W-:Y:S02]  /*2340*/  IMAD.IADD R7, R111, 0x1, R7 ;  /* 0x000000016f077824 */ /* 0x000fe400078e0207 */
[----:B------:R-:W-:Y:S01]  /*2350*/  IMAD.WIDE.U32 R20, R101, R110, R6 ;  /* 0x0000006e65147225 */ /* 0x000fe200078e0006 */
[----:B0-----:R-:W-:-:S03]  /*2360*/  SHF.L.U64.HI R15, R112, 0x3, R113 ;  /* 0x00000003700f7819 */ /* 0x001fc60000010271 */
[----:B------:R-:W-:Y:S01]  /*2370*/  IMAD.IADD R7, R107, 0x1, R21 ;  /* 0x000000016b077824 */ /* 0x000fe200078e0215 */
[----:B------:R-:W-:Y:S01]  /*2380*/  LEA R6, P4, R20, R114, 0x1 ;  /* 0x0000007214067211 */ /* 0x000fe200078808ff */
[----:B------:R-:W-:-:S03]  /*2390*/  IMAD.SHL.U32 R14, R112, 0x8, RZ ;  /* 0x00000008700e7824 */ /* 0x000fc600078e00ff */
[----:B------:R-:W-:Y:S01]  /*23a0*/  LEA.HI.X R7, R20, R115, R7, 0x1, P4 ;  /* 0x0000007314077211 */ /* 0x000fe200020f0c07 */
[----:B--2---:R-:W-:-:S05]  /*23b0*/  HADD2.F32 R11, -RZ, R5.H0_H0 ;  /* 0x20000005ff0b7230 */ /* 0x004fca0000004100 */
[----:B------:R-:W-:-:S04]  /*23c0*/  FMUL R11, R11, R90 ;  /* 0x0000005a0b0b7220 */ /* 0x000fc80000400000 */
[----:B------:R-:W-:Y:S01]  /*23d0*/  FFMA R24, R24, R23, R11 ;  /* 0x0000001718187223 */ /* 0x000fe2000000000b */
[----:B------:R-:W-:Y:S02]  /*23e0*/  LEA.HI.X R11, R106, UR5, R103, 0x1, P0 ;  /* 0x000000056a0b7c11 */ /* 0x000fe400080f0c67 */
[----:B------:R-:W-:Y:S02]  /*23f0*/  ISETP.GT.AND P0, PT, R4, 0x1, PT ;  /* 0x000000010400780c */ /* 0x000fe40003f04270 */
[----:B------:R-:W-:Y:S02]  /*2400*/  F2FP.F16.F32.PACK_AB R24, RZ, R24 ;  /* 0x00000018ff18723e */ /* 0x000fe400000000ff */
[----:B------:R-:W-:-:S03]  /*2410*/  ISETP.GT.AND P3, PT, R3, RZ, P0 ;  /* 0x000000ff0300720c */ /* 0x000fc60000764270 */
[----:B------:R0:W-:Y:S10]  /*2420*/  @P1 STG.E.U16 desc[UR36][R10.64], R24 ;  /* 0x000000180a001986 */ /* 0x0001f4000c101524 */
[----:B------:R-:W-:Y:S05]  /*2430*/  @!P3 BRA `(.L_x_35) ;  /* 0x000000000004b947 */ /* 0x000fea0003800000 */
[----:B------:R1:W5:Y:S02]  /*2440*/  LDG.E.LTC128B.U16 R5, desc[UR36][R6.64+0x2] ;  /* 0x0000022406057981 */ /* 0x000364000c1e1520 */
.L_x_35:
[----:B------:R-:W-:Y:S05]  /*2450*/  BSYNC B1 ;  /* 0x0000000000017941 */ /* 0x000fea0003800000 */
.L_x_34:
[----:B-----5:R-:W-:Y:S01]  /*2460*/  HADD2.F32 R103, -RZ, R5.H0_H0 ;  /* 0x20000005ff677230 */ /* 0x020fe20000004100 */
[----:B------:R-:W-:Y:S01]  /*2470*/  ISETP.GT.AND P2, PT, R3, 0x8, P2 ;  /* 0x000000080300780c */ /* 0x000fe20001744270 */
[----:B------:R-:W-:Y:S01]  /*2480*/  IMAD.WIDE.U32 R20, R104, R112, R14 ;  /* 0x0000007068147225 */ /* 0x000fe200078e000e */
[----:B0-----:R-:W-:-:S03]  /*2490*/  PRMT R24, R5, 0x7610, R24 ;  /* 0x0000761005187816 */ /* 0x001fc60000000018 */
[----:B------:R-:W-:Y:S01]  /*24a0*/  FMUL R12, R103, R90 ;  /* 0x0000005a670c7220 */ /* 0x000fe20000400000 */
[----:B------:R-:W-:Y:S01]  /*24b0*/  IMAD.IADD R111, R111, 0x1, R21 ;  /* 0x000000016f6f7824 */ /* 0x000fe200078e0215 */
[----:B------:R-:W-:Y:S02]  /*24c0*/  IADD3 R108, P1, R108, R20, RZ ;  /* 0x000000146c6c7210 */ /* 0x000fe40007f3e0ff */
[----:B------:R-:W-:-:S03]  /*24d0*/  FFMA R12, R25, R23, R12 ;  /* 0x00000017190c7223 */ /* 0x000fc6000000000c */
[----:B------:R-:W-:Y:S01]  /*24e0*/  IMAD.X R13, R111, 0x1, R13, P1 ;  /* 0x000000016f0d7824 */ /* 0x000fe200008e060d */
[C---:B------:R-:W-:Y:S02]  /*24f0*/  LEA R14, P1, R108.reuse, R114, 0x1 ;  /* 0x000000726c0e7211 */ /* 0x040fe400078208ff */
[----:B------:R-:W-:Y:S02]  /*2500*/  F2FP.F16.F32.PACK_AB R12, RZ, R12 ;  /* 0x0000000cff0c723e */ /* 0x000fe400000000ff */
[----:B------:R-:W-:Y:S02]  /*2510*/  LEA.HI.X R15, R108, R115, R13, 0x1, P1 ;  /* 0x000000736c0f7211 */ /* 0x000fe400008f0c0d */
[----:B------:R-:W-:-:S05]  /*2520*/  PRMT R21, R12, 0x7610, R21 ;  /* 0x000076100c157816 */ /* 0x000fca0000000015 */
[----:B------:R0:W-:Y:S04]  /*2530*/  @P3 STG.E.U16 desc[UR36][R10.64+0x2], R21 ;  /* 0x000002150a003986 */ /* 0x0001e8000c101524 */
[----:B------:R-:W2:Y:S01]  /*2540*/  @P2 LDG.E.LTC128B.U16 R24, desc[UR36][R14.64] ;  /* 0x000000240e182981 */ /* 0x000ea2000c1e1520 */
[----:B------:R-:W-:Y:S01]  /*2550*/  IADD3 R20, P1, R8, R20, RZ ;  /* 0x0000001408147210 */ /* 0x000fe20007f3e0ff */
[----:B------:R-:W-:Y:S01]  /*2560*/  BSSY B1, `(.L_x_36) ;  /* 0x0000011000017945 */ /* 0x000fe20003800000 */
[----:B------:R-:W-:Y:S02]  /*2570*/  SHF.L.U64.HI R13, R91, 0x1, R92 ;  /* 0x000000015b0d7819 */ /* 0x000fe4000001025c */
[----:B------:R-:W-:Y:S01]  /*2580*/  ISETP.GT.AND P0, PT, R3, 0x8, P0 ;  /* 0x000000080300780c */ /* 0x000fe20000704270 */
[----:B0-----:R-:W-:Y:S01]  /*2590*/  IMAD.X R21, R9, 0x1, R111, P1 ;  /* 0x0000000109157824 */ /* 0x001fe200008e066f */
[----:B------:R-:W-:Y:S01]  /*25a0*/  LEA R12, P1, R91, R10, 0x1 ;  /* 0x0000000a5b0c7211 */ /* 0x000fe200078208ff */
[----:B------:R-:W-:-:S04]  /*25b0*/  IMAD.WIDE.U32 R20, R101, R110, R20 ;  /* 0x0000006e65147225 */ /* 0x000fc800078e0014 */
[----:B------:R-:W-:Y:S01]  /*25c0*/  IMAD.X R13, R13, 0x1, R11, P1 ;  /* 0x000000010d0d7824 */ /* 0x000fe200008e060b */
[----:B------:R-:W-:Y:S01]  /*25d0*/  LEA R8, P3, R20, R114, 0x1 ;  /* 0x0000007214087211 */ /* 0x000fe200078608ff */
[----:B------:R-:W-:-:S05]  /*25e0*/  IMAD.IADD R9, R107, 0x1, R21 ;  /* 0x000000016b097824 */ /* 0x000fca00078e0215 */
[----:B------:R-:W-:Y:S01]  /*25f0*/  LEA.HI.X R9, R20, R115, R9, 0x1, P3 ;  /* 0x0000007314097211 */ /* 0x000fe200018f0c09 */
[----:B--2---:R-:W-:-:S05]  /*2600*/  HADD2.F32 R5, -RZ, R24.H0_H0 ;  /* 0x20000018ff057230 */ /* 0x004fca0000004100 */
[----:B------:R-:W-:-:S04]  /*2610*/  FMUL R5, R5, R90 ;  /* 0x0000005a05057220 */ /* 0x000fc80000400000 */
[----:B------:R-:W-:-:S05]  /*2620*/  FFMA R5, R26, R23, R5 ;  /* 0x000000171a057223 */ /* 0x000fca0000000005 */
[----:B------:R-:W-:-:S05]  /*2630*/  F2FP.F16.F32.PACK_AB R5, RZ, R5 ;  /* 0x00000005ff05723e */ /* 0x000fca00000000ff */
[----:B------:R0:W-:Y:S01]  /*2640*/  @P2 STG.E.U16 desc[UR36][R12.64], R5 ;  /* 0x000000050c002986 */ /* 0x0001e2000c101524 */
[----:B------:R-:W-:Y:S05]  /*2650*/  @!P0 BRA `(.L_x_37) ;  /* 0x0000000000048947 */ /* 0x000fea0003800000 */
[----:B------:R2:W5:Y:S02]  /*2660*/  LDG.E.LTC128B.U16 R24, desc[UR36][R8.64+0x2] ;  /* 0x0000022408187981 */ /* 0x000564000c1e1520 */
.L_x_37:
[----:B------:R-:W-:Y:S05]  /*2670*/  BSYNC B1 ;  /* 0x0000000000017941 */ /* 0x000fea0003800000 */
.L_x_36:
[----:B0----5:R-:W-:Y:S01]  /*2680*/  HADD2.F32 R5, -RZ, R24.H0_H0 ;  /* 0x20000018ff057230 */ /* 0x021fe20000004100 */
[----:B------:R-:W-:Y:S01]  /*2690*/  ISETP.GT.AND P1, PT, R4, 0x8, PT ;  /* 0x000000080400780c */ /* 0x000fe20003f24270 */
[----:B------:R-:W-:Y:S03]  /*26a0*/  BSSY B1, `(.L_x_38) ;  /* 0x0000008000017945 */ /* 0x000fe60003800000 */
[----:B------:R-:W-:Y:S01]  /*26b0*/  FMUL R14, R5, R90 ;  /* 0x0000005a050e7220 */ /* 0x000fe20000400000 */
[----:B------:R-:W-:-:S03]  /*26c0*/  ISETP.GT.AND P2, PT, R3, RZ, P1 ;  /* 0x000000ff0300720c */ /* 0x000fc60000f44270 */
[----:B------:R-:W-:-:S05]  /*26d0*/  FFMA R14, R27, R23, R14 ;  /* 0x000000171b0e7223 */ /* 0x000fca000000000e */
[----:B------:R-:W-:-:S05]  /*26e0*/  F2FP.F16.F32.PACK_AB R14, RZ, R14 ;  /* 0x0000000eff0e723e */ /* 0x000fca00000000ff */
[----:B------:R0:W-:Y:S01]  /*26f0*/  @P0 STG.E.U16 desc[UR36][R12.64+0x2], R14 ;  /* 0x0000020e0c000986 */ /* 0x0001e2000c101524 */
[----:B------:R-:W-:Y:S05]  /*2700*/  @!P2 BRA `(.L_x_39) ;  /* 0x000000000004a947 */ /* 0x000fea0003800000 */
[----:B------:R3:W5:Y:S02]  /*2710*/  LDG.E.LTC128B.U16 R24, desc[UR36][R6.64+0x10] ;  /* 0x0000102406187981 */ /* 0x000764000c1e1520 */
.L_x_39:
[----:B------:R-:W-:Y:S05]  /*2720*/  BSYNC B1 ;  /* 0x0000000000017941 */ /* 0x000fea0003800000 */
.L_x_38:
[----:B-----5:R-:W-:Y:S01]  /*2730*/  HADD2.F32 R5, -RZ, R24.H0_H0 ;  /* 0x20000018ff057230 */ /* 0x020fe20000004100 */
        /* <DEDUP_REMOVED lines=9> */
.L_x_41:
[----:B------:R-:W-:Y:S05]  /*27d0*/  BSYNC B1 ;  /* 0x0000000000017941 */ /* 0x000fea0003800000 */
.L_x_40:
[----:B----45:R-:W-:Y:S01]  /*27e0*/  HADD2.F32 R5, -RZ, R24.H0_H0 ;  /* 0x20000018ff057230 */ /* 0x030fe20000004100 */
[----:B------:R-:W-:Y:S01]  /*27f0*/  ISETP.GT.AND P1, PT, R3, 0x8, P1 ;  /* 0x000000080300780c */ /* 0x000fe20000f24270 */
[----:B------:R-:W-:Y:S03]  /*2800*/  BSSY B1, `(.L_x_42) ;  /* 0x0000007000017945 */ /* 0x000fe60003800000 */
[----:B0-----:R-:W-:-:S04]  /*2810*/  FMUL R14, R5, R90 ;  /* 0x0000005a050e7220 */ /* 0x001fc80000400000 */
[----:B------:R-:W-:-:S05]  /*2820*/  FFMA R14, R29, R23, R14 ;  /* 0x000000171d0e7223 */ /* 0x000fca000000000e */
[----:B------:R-:W-:-:S05]  /*2830*/  F2FP.F16.F32.PACK_AB R14, RZ, R14 ;  /* 0x0000000eff0e723e */ /* 0x000fca00000000ff */
[----:B------:R0:W-:Y:S01]  /*2840*/  @P3 STG.E.U16 desc[UR36][R10.64+0x12], R14 ;  /* 0x0000120e0a003986 */ /* 0x0001e2000c101524 */
[----:B------:R-:W-:Y:S05]  /*2850*/  @!P1 BRA `(.L_x_43) ;  /* 0x0000000000049947 */ /* 0x000fea0003800000 */
[----:B------:R4:W5:Y:S02]  /*2860*/  LDG.E.LTC128B.U16 R24, desc[UR36][R8.64+0x10] ;  /* 0x0000102408187981 */ /* 0x000964000c1e1520 */
.L_x_43:
[----:B------:R-:W-:Y:S05]  /*2870*/  BSYNC B1 ;  /* 0x0000000000017941 */ /* 0x000fea0003800000 */
.L_x_42:
[----:B-----5:R-:W-:Y:S01]  /*2880*/  HADD2.F32 R5, -RZ, R24.H0_H0 ;  /* 0x20000018ff057230 */ /* 0x020fe20000004100 */
[----:B------:R-:W-:Y:S01]  /*2890*/  ISETP.GT.AND P0, PT, R3, 0x8, P0 ;  /* 0x000000080300780c */ /* 0x000fe20000704270 */
[----:B------:R-:W-:Y:S03]  /*28a0*/  BSSY B1, `(.L_x_44) ;  /* 0x0000007000017945 */ /* 0x000fe60003800000 */
[----:B------:R-:W-:-:S04]  /*28b0*/  FMUL R5, R5, R90 ;  /* 0x0000005a05057220 */ /* 0x000fc80000400000 */
[----:B------:R-:W-:-:S05]  /*28c0*/  FFMA R5, R30, R23, R5 ;  /* 0x000000171e057223 */ /* 0x000fca0000000005 */
[----:B------:R-:W-:-:S05]  /*28d0*/  F2FP.F16.F32.PACK_AB R5, RZ, R5 ;  /* 0x00000005ff05723e */ /* 0x000fca00000000ff */
[----:B------:R0:W-:Y:S01]  /*28e0*/  @P1 STG.E.U16 desc[UR36][R12.64+0x10], R5 ;  /* 0x000010050c001986 */ /* 0x0001e2000c101524 */
[----:B------:R-:W-:Y:S05]  /*28f0*/  @!P0 BRA `(.L_x_45) ;  /* 0x0000000000048947 */ /* 0x000fea0003800000 */
[----:B------:R0:W5:Y:S02]  /*2900*/  LDG.E.LTC128B.U16 R24, desc[UR36][R8.64+0x12] ;  /* 0x0000122408187981 */ /* 0x000164000c1e1520 */
.L_x_45:
[----:B------:R-:W-:Y:S05]  /*2910*/  BSYNC B1 ;  /* 0x0000000000017941 */ /* 0x000fea0003800000 */
.L_x_44:
        /* <DEDUP_REMOVED lines=10> */
.L_x_47:
[----:B------:R-:W-:Y:S05]  /*29c0*/  BSYNC B1 ;  /* 0x0000000000017941 */ /* 0x000fea0003800000 */
.L_x_46:
        /* <DEDUP_REMOVED lines=10> */
.L_x_49:
[----:B------:R-:W-:Y:S05]  /*2a70*/  BSYNC B1 ;  /* 0x0000000000017941 */ /* 0x000fea0003800000 */
.L_x_48:
[----:B0----5:R-:W-:Y:S01]  /*2a80*/  HADD2.F32 R5, -RZ, R24.H0_H0 ;  /* 0x20000018ff057230 */ /* 0x021fe20000004100 */
        /* <DEDUP_REMOVED lines=8> */
.L_x_51:
[----:B------:R-:W-:Y:S05]  /*2b10*/  BSYNC B1 ;  /* 0x0000000000017941 */ /* 0x000fea0003800000 */
.L_x_50:
        /* <DEDUP_REMOVED lines=9> */
.L_x_53:
[----:B------:R-:W-:Y:S05]  /*2bb0*/  BSYNC B1 ;  /* 0x0000000000017941 */ /* 0x000fea0003800000 */
.L_x_52:
        /* <DEDUP_REMOVED lines=10> */
.L_x_55:
[----:B------:R-:W-:Y:S05]  /*2c60*/  BSYNC B1 ;  /* 0x0000000000017941 */ /* 0x000fea0003800000 */
.L_x_54:
        /* <DEDUP_REMOVED lines=10> */
.L_x_57:
[----:B------:R-:W-:Y:S05]  /*2d10*/  BSYNC B1 ;  /* 0x0000000000017941 */ /* 0x000fea0003800000 */
.L_x_56:
        /* <DEDUP_REMOVED lines=9> */
.L_x_59:
[----:B------:R-:W-:Y:S05]  /*2db0*/  BSYNC B1 ;  /* 0x0000000000017941 */ /* 0x000fea0003800000 */
.L_x_58:
        /* <DEDUP_REMOVED lines=9> */
.L_x_61:
[----:B------:R-:W-:Y:S05]  /*2e50*/  BSYNC B1 ;  /* 0x0000000000017941 */ /* 0x000fea0003800000 */
.L_x_60:
        /* <DEDUP_REMOVED lines=10> */
.L_x_63:
[----:B------:R-:W-:Y:S05]  /*2f00*/  BSYNC B1 ;  /* 0x0000000000017941 */ /* 0x000fea0003800000 */
.L_x_62:
        /* <DEDUP_REMOVED lines=10> */
.L_x_65:
[----:B------:R-:W-:Y:S05]  /*2fb0*/  BSYNC B1 ;  /* 0x0000000000017941 */ /* 0x000fea0003800000 */
.L_x_64:
        /* <DEDUP_REMOVED lines=9> */
.L_x_67:
[----:B------:R-:W-:Y:S05]  /*3050*/  BSYNC B1 ;  /* 0x0000000000017941 */ /* 0x000fea0003800000 */
.L_x_66:
        /* <DEDUP_REMOVED lines=9> */
.L_x_69:
[----:B------:R-:W-:Y:S05]  /*30f0*/  BSYNC B1 ;  /* 0x0000000000017941 */ /* 0x000fea0003800000 */
.L_x_68:
        /* <DEDUP_REMOVED lines=10> */
.L_x_71:
[----:B------:R-:W-:Y:S05]  /*31a0*/  BSYNC B1 ;  /* 0x0000000000017941 */ /* 0x000fea0003800000 */
.L_x_70:
        /* <DEDUP_REMOVED lines=10> */
.L_x_73:
[----:B------:R-:W-:Y:S05]  /*3250*/  BSYNC B1 ;  /* 0x0000000000017941 */ /* 0x000fea0003800000 */
.L_x_72:
        /* <DEDUP_REMOVED lines=9> */
.L_x_75:
[----:B------:R-:W-:Y:S05]  /*32f0*/  BSYNC B1 ;  /* 0x0000000000017941 */ /* 0x000fea0003800000 */
.L_x_74:
        /* <DEDUP_REMOVED lines=9> */
.L_x_77:
[----:B------:R-:W-:Y:S05]  /*3390*/  BSYNC B1 ;  /* 0x0000000000017941 */ /* 0x000fea0003800000 */
.L_x_76:
        /* <DEDUP_REMOVED lines=10> */
.L_x_79:
[----:B------:R-:W-:Y:S05]  /*3440*/  BSYNC B1 ;  /* 0x0000000000017941 */ /* 0x000fea0003800000 */
.L_x_78:
        /* <DEDUP_REMOVED lines=10> */
.L_x_81:
[----:B------:R-:W-:Y:S05]  /*34f0*/  BSYNC B1 ;  /* 0x0000000000017941 */ /* 0x000fea0003800000 */
.L_x_80:
        /* <DEDUP_REMOVED lines=9> */
.L_x_83:
[----:B------:R-:W-:Y:S05]  /*3590*/  BSYNC B1 ;  /* 0x0000000000017941 */ /* 0x000fea0003800000 */
.L_x_82:
        /* <DEDUP_REMOVED lines=9> */
.L_x_85:
[----:B------:R-:W-:Y:S05]  /*3630*/  BSYNC B1 ;  /* 0x0000000000017941 */ /* 0x000fea0003800000 */
.L_x_84:
        /* <DEDUP_REMOVED lines=10> */
.L_x_87:
[----:B------:R-:W-:Y:S05]  /*36e0*/  BSYNC B1 ;  /* 0x0000000000017941 */ /* 0x000fea0003800000 */
.L_x_86:
        /* <DEDUP_REMOVED lines=10> */
.L_x_89:
[----:B------:R-:W-:Y:S05]  /*3790*/  BSYNC B1 ;  /* 0x0000000000017941 */ /* 0x000fea0003800000 */
.L_x_88:
        /* <DEDUP_REMOVED lines=9> */
.L_x_91:
[----:B------:R-:W-:Y:S05]  /*3830*/  BSYNC B1 ;  /* 0x0000000000017941 */ /* 0x000fea0003800000 */
.L_x_90:
        /* <DEDUP_REMOVED lines=9> */
.L_x_93:
[----:B------:R-:W-:Y:S05]  /*38d0*/  BSYNC B1 ;  /* 0x0000000000017941 */ /* 0x000fea0003800000 */
.L_x_92:
        /* <DEDUP_REMOVED lines=10> */
.L_x_95:
[----:B------:R-:W-:Y:S05]  /*3980*/  BSYNC B1 ;  /* 0x0000000000017941 */ /* 0x000fea0003800000 */
.L_x_94:
        /* <DEDUP_REMOVED lines=10> */
.L_x_97:
[----:B------:R-:W-:Y:S05]  /*3a30*/  BSYNC B1 ;  /* 0x0000000000017941 */ /* 0x000fea0003800000 */
.L_x_96:
        /* <DEDUP_REMOVED lines=9> */
.L_x_99:
[----:B------:R-:W-:Y:S05]  /*3ad0*/  BSYNC B1 ;  /* 0x0000000000017941 */ /* 0x000fea0003800000 */
.L_x_98:
        /* <DEDUP_REMOVED lines=9> */
.L_x_101:
[----:B------:R-:W-:Y:S05]  /*3b70*/  BSYNC B1 ;  /* 0x0000000000017941 */ /* 0x000fea0003800000 */
.L_x_100:
        /* <DEDUP_REMOVED lines=10> */
.L_x_103:
[----:B------:R-:W-:Y:S05]  /*3c20*/  BSYNC B1 ;  /* 0x0000000000017941 */ /* 0x000fea0003800000 */
.L_x_102:
        /* <DEDUP_REMOVED lines=10> */
.L_x_105:
[----:B------:R-:W-:Y:S05]  /*3cd0*/  BSYNC B1 ;  /* 0x0000000000017941 */ /* 0x000fea0003800000 */
.L_x_104:
        /* <DEDUP_REMOVED lines=9> */
.L_x_107:
[----:B------:R-:W-:Y:S05]  /*3d70*/  BSYNC B1 ;  /* 0x0000000000017941 */ /* 0x000fea0003800000 */
.L_x_106:
        /* <DEDUP_REMOVED lines=9> */
.L_x_109:
[----:B------:R-:W-:Y:S05]  /*3e10*/  BSYNC B1 ;  /* 0x0000000000017941 */ /* 0x000fea0003800000 */
.L_x_108:
        /* <DEDUP_REMOVED lines=10> */
.L_x_111:
[----:B------:R-:W-:Y:S05]  /*3ec0*/  BSYNC B1 ;  /* 0x0000000000017941 */ /* 0x000fea0003800000 */
.L_x_110:
        /* <DEDUP_REMOVED lines=10> */
.L_x_113:
[----:B------:R-:W-:Y:S05]  /*3f70*/  BSYNC B1 ;  /* 0x0000000000017941 */ /* 0x000fea0003800000 */
.L_x_112:
        /* <DEDUP_REMOVED lines=9> */
.L_x_115:
[----:B------:R-:W-:Y:S05]  /*4010*/  BSYNC B1 ;  /* 0x0000000000017941 */ /* 0x000fea0003800000 */
.L_x_114:
        /* <DEDUP_REMOVED lines=9> */
.L_x_117:
[----:B------:R-:W-:Y:S05]  /*40b0*/  BSYNC B1 ;  /* 0x0000000000017941 */ /* 0x000fea0003800000 */
.L_x_116:
        /* <DEDUP_REMOVED lines=10> */
.L_x_119:
[----:B------:R-:W-:Y:S05]  /*4160*/  BSYNC B1 ;  /* 0x0000000000017941 */ /* 0x000fea0003800000 */
.L_x_118:
        /* <DEDUP_REMOVED lines=10> */
.L_x_121:
[----:B------:R-:W-:Y:S05]  /*4210*/  BSYNC B1 ;  /* 0x0000000000017941 */ /* 0x000fea0003800000 */
.L_x_120:
        /* <DEDUP_REMOVED lines=9> */
.L_x_123:
[----:B------:R-:W-:Y:S05]  /*42b0*/  BSYNC B1 ;  /* 0x0000000000017941 */ /* 0x000fea0003800000 */
.L_x_122:
        /* <DEDUP_REMOVED lines=9> */
.L_x_125:
[----:B------:R-:W-:Y:S05]  /*4350*/  BSYNC B1 ;  /* 0x0000000000017941 */ /* 0x000fea0003800000 */
.L_x_124:
        /* <DEDUP_REMOVED lines=10> */
.L_x_127:
[----:B------:R-:W-:Y:S05]  /*4400*/  BSYNC B1 ;  /* 0x0000000000017941 */ /* 0x000fea0003800000 */
.L_x_126:
        /* <DEDUP_REMOVED lines=10> */
.L_x_129:
[----:B------:R-:W-:Y:S05]  /*44b0*/  BSYNC B1 ;  /* 0x0000000000017941 */ /* 0x000fea0003800000 */
.L_x_128:
        /* <DEDUP_REMOVED lines=9> */
.L_x_131:
[----:B------:R-:W-:Y:S05]  /*4550*/  BSYNC B1 ;  /* 0x0000000000017941 */ /* 0x000fea0003800000 */
.L_x_130:
        /* <DEDUP_REMOVED lines=9> */
.L_x_133:
[----:B------:R-:W-:Y:S05]  /*45f0*/  BSYNC B1 ;  /* 0x0000000000017941 */ /* 0x000fea0003800000 */
.L_x_132:
        /* <DEDUP_REMOVED lines=10> */
.L_x_135:
[----:B------:R-:W-:Y:S05]  /*46a0*/  BSYNC B1 ;  /* 0x0000000000017941 */ /* 0x000fea0003800000 */
.L_x_134:
        /* <DEDUP_REMOVED lines=10> */
.L_x_137:
[----:B------:R-:W-:Y:S05]  /*4750*/  BSYNC B1 ;  /* 0x0000000000017941 */ /* 0x000fea0003800000 */
.L_x_136:
        /* <DEDUP_REMOVED lines=9> */
.L_x_139:
[----:B------:R-:W-:Y:S05]  /*47f0*/  BSYNC B1 ;  /* 0x0000000000017941 */ /* 0x000fea0003800000 */
.L_x_138:
        /* <DEDUP_REMOVED lines=9> */
.L_x_141:
[----:B------:R-:W-:Y:S05]  /*4890*/  BSYNC B1 ;  /* 0x0000000000017941 */ /* 0x000fea0003800000 */
.L_x_140:
        /* <DEDUP_REMOVED lines=10> */
.L_x_143:
[----:B------:R-:W-:Y:S05]  /*4940*/  BSYNC B1 ;  /* 0x0000000000017941 */ /* 0x000fea0003800000 */
.L_x_142:
        /* <DEDUP_REMOVED lines=10> */
.L_x_145:
[----:B------:R-:W-:Y:S05]  /*49f0*/  BSYNC B1 ;  /* 0x0000000000017941 */ /* 0x000fea0003800000 */
.L_x_144:
        /* <DEDUP_REMOVED lines=9> */
.L_x_147:
[----:B------:R-:W-:Y:S05]  /*4a90*/  BSYNC B1 ;  /* 0x0000000000017941 */ /* 0x000fea0003800000 */
.L_x_146:
        /* <DEDUP_REMOVED lines=9> */
.L_x_149:
[----:B------:R-:W-:Y:S05]  /*4b30*/  BSYNC B1 ;  /* 0x0000000000017941 */ /* 0x000fea0003800000 */
.L_x_148:
        /* <DEDUP_REMOVED lines=10> */
.L_x_151:
[----:B------:R-:W-:Y:S05]  /*4be0*/  BSYNC B1 ;  /* 0x0000000000017941 */ /* 0x000fea0003800000 */
.L_x_150:
[----:B-----5:R-:W-:Y:S01]  /*4bf0*/  HADD2.F32 R5, -RZ, R24.H0_H0 ;  /* 0x20000018ff057230 */ /* 0x020fe20000004100 */
[----:B------:R-:W-:Y:S01]  /*4c00*/  ISETP.GT.AND P0, PT, R4, 0x79, PT ;  /* 0x000000790400780c */ /* 0x000fe20003f04270 */
[----:B------:R-:W-:Y:S01]  /*4c10*/  @P2 IMAD.MOV.U32 R4, RZ, RZ, R10 ;  /* 0x000000ffff042224 */ /* 0x000fe200078e000a */
[----:B------:R-:W-:Y:S02]  /*4c20*/  BSSY B1, `(.L_x_152) ;  /* 0x000000a000017945 */ /* 0x000fe40003800000 */
[----:B------:R-:W-:Y:S01]  /*4c30*/  FMUL R5, R5, R90 ;  /* 0x0000005a05057220 */ /* 0x000fe20000400000 */
[----:B------:R-:W-:-:S03]  /*4c40*/  ISETP.GT.AND P3, PT, R3, RZ, P0 ;  /* 0x000000ff0300720c */ /* 0x000fc60000764270 */
[----:B------:R-:W-:-:S05]  /*4c50*/  FFMA R5, R84, R23, R5 ;  /* 0x0000001754057223 */ /* 0x000fca0000000005 */
[----:B------:R-:W-:-:S04]  /*4c60*/  F2FP.F16.F32.PACK_AB R5, RZ, R5 ;  /* 0x00000005ff05723e */ /* 0x000fc800000000ff */
[----:B0-----:R-:W-:Y:S01]  /*4c70*/  PRMT R14, R5, 0x7610, R14 ;  /* 0x00007610050e7816 */ /* 0x001fe2000000000e */
[----:B------:R-:W-:-:S05]  /*4c80*/  @P2 IMAD.MOV.U32 R5, RZ, RZ, R11 ;  /* 0x000000ffff052224 */ /* 0x000fca00078e000b */
[----:B------:R0:W-:Y:S01]  /*4c90*/  @P2 STG.E.U16 desc[UR36][R4.64+0xf0], R14 ;  /* 0x0000f00e04002986 */ /* 0x0001e2000c101524 */
[----:B------:R-:W-:Y:S05]  /*4ca0*/  @!P3 BRA `(.L_x_153) ;  /* 0x000000000004b947 */ /* 0x000fea0003800000 */
[----:B------:R0:W5:Y:S02]  /*4cb0*/  LDG.E.LTC128B.U16 R24, desc[UR36][R6.64+0xf2] ;  /* 0x0000f22406187981 */ /* 0x000164000c1e1520 */
.L_x_153:
[----:B------:R-:W-:Y:S05]  /*4cc0*/  BSYNC B1 ;  /* 0x0000000000017941 */ /* 0x000fea0003800000 */
.L_x_152:
        /* <DEDUP_REMOVED lines=9> */
.L_x_155:
[----:B------:R-:W-:Y:S05]  /*4d60*/  BSYNC B1 ;  /* 0x0000000000017941 */ /* 0x000fea0003800000 */
.L_x_154:
[----:B-----5:R-:W-:Y:S01]  /*4d70*/  HADD2.F32 R5, -RZ, R24.H0_H0 ;  /* 0x20000018ff057230 */ /* 0x020fe20000004100 */
[----:B------:R-:W-:Y:S01]  /*4d80*/  ISETP.GT.AND P0, PT, R3, 0x8, P0 ;  /* 0x000000080300780c */ /* 0x000fe20000704270 */
[----:B0-----:R-:W-:Y:S01]  /*4d90*/  @P1 IMAD.MOV.U32 R4, RZ, RZ, R12 ;  /* 0x000000ffff041224 */ /* 0x001fe200078e000c */
[----:B------:R-:W-:Y:S02]  /*4da0*/  BSSY B1, `(.L_x_156) ;  /* 0x0000009000017945 */ /* 0x000fe40003800000 */
[----:B------:R-:W-:-:S04]  /*4db0*/  FMUL R5, R5, R90 ;  /* 0x0000005a05057220 */ /* 0x000fc80000400000 */
[----:B------:R-:W-:-:S05]  /*4dc0*/  FFMA R5, R86, R23, R5 ;  /* 0x0000001756057223 */ /* 0x000fca0000000005 */
[----:B------:R-:W-:-:S04]  /*4dd0*/  F2FP.F16.F32.PACK_AB R5, RZ, R5 ;  /* 0x00000005ff05723e */ /* 0x000fc800000000ff */
[----:B-1-3--:R-:W-:Y:S01]  /*4de0*/  PRMT R6, R5, 0x7610, R6 ;  /* 0x0000761005067816 */ /* 0x00afe20000000006 */
[----:B------:R-:W-:-:S05]  /*4df0*/  @P1 IMAD.MOV.U32 R5, RZ, RZ, R13 ;  /* 0x000000ffff051224 */ /* 0x000fca00078e000d */
[----:B------:R0:W-:Y:S01]  /*4e00*/  @P1 STG.E.U16 desc[UR36][R4.64+0xf0], R6 ;  /* 0x0000f00604001986 */ /* 0x0001e2000c101524 */
[----:B------:R-:W-:Y:S05]  /*4e10*/  @!P0 BRA `(.L_x_157) ;  /* 0x0000000000048947 */ /* 0x000fea0003800000 */
[----:B------:R1:W5:Y:S02]  /*4e20*/  LDG.E.LTC128B.U16 R24, desc[UR36][R8.64+0xf2] ;  /* 0x0000f22408187981 */ /* 0x000364000c1e1520 */
.L_x_157:
[----:B------:R-:W-:Y:S05]  /*4e30*/  BSYNC B1 ;  /* 0x0000000000017941 */ /* 0x000fea0003800000 */
.L_x_156:
[----:B------:R-:W-:Y:S05]  /*4e40*/  @!P0 BRA `(.L_x_158) ;  /* 0x0000001000e88947 */ /* 0x000fea0003800000 */
[----:B-----5:R-:W-:-:S05]  /*4e50*/  HADD2.F32 R3, -RZ, R24.H0_H0 ;  /* 0x20000018ff037230 */ /* 0x020fca0000004100 */
[----:B0-----:R-:W-:-:S04]  /*4e60*/  FMUL R4, R3, R90 ;  /* 0x0000005a03047220 */ /* 0x001fc80000400000 */
[----:B------:R-:W-:-:S05]  /*4e70*/  FFMA R4, R87, R23, R4 ;  /* 0x0000001757047223 */ /* 0x000fca0000000004 */
[----:B------:R-:W-:-:S05]  /*4e80*/  F2FP.F16.F32.PACK_AB R4, RZ, R4 ;  /* 0x00000004ff04723e */ /* 0x000fca00000000ff */
[----:B------:R3:W-:Y:S01]  /*4e90*/  STG.E.U16 desc[UR36][R12.64+0xf2], R4 ;  /* 0x0000f2040c007986 */ /* 0x0007e2000c101524 */
[----:B------:R-:W-:Y:S05]  /*4ea0*/  BRA `(.L_x_158) ;  /* 0x0000001000d07947 */ /* 0x000fea0003800000 */
.L_x_33:
[----:B------:R-:W-:Y:S01]  /*4eb0*/  ISETP.GT.AND P3, PT, R4, 0x1, PT ;  /* 0x000000010400780c */ /* 0x000fe20003f64270 */
[----:B------:R-:W-:Y:S01]  /*4ec0*/  ULDC.64 UR4, c[0x0][0x5c0] ;  /* 0x0001700000047ab9 */ /* 0x000fe20000000a00 */
[-C--:B------:R-:W-:Y:S01]  /*4ed0*/  FMUL R24, R24, R23.reuse ;  /* 0x0000001718187220 */ /* 0x080fe20000400000 */
[----:B------:R-:W-:Y:S01]  /*4ee0*/  LEA R6, P4, R106, UR4, 0x1 ;  /* 0x000000046a067c11 */ /* 0x000fe2000f8808ff */
[-C--:B------:R-:W-:Y:S01]  /*4ef0*/  FMUL R25, R25, R23.reuse ;  /* 0x0000001719197220 */ /* 0x080fe20000400000 */
[----:B------:R-:W-:Y:S01]  /*4f00*/  ISETP.GT.AND P0, PT, R3, RZ, P3 ;  /* 0x000000ff0300720c */ /* 0x000fe20001f04270 */
[-C--:B------:R-:W-:Y:S01]  /*4f10*/  FMUL R26, R26, R23.reuse ;  /* 0x000000171a1a7220 */ /* 0x080fe20000400000 */
[----:B------:R-:W-:Y:S01]  /*4f20*/  F2FP.F16.F32.PACK_AB R24, RZ, R24 ;  /* 0x00000018ff18723e */ /* 0x000fe200000000ff */
[-C--:B------:R-:W-:Y:S01]  /*4f30*/  FMUL R27, R27, R23.reuse ;  /* 0x000000171b1b7220 */ /* 0x080fe20000400000 */
[----:B------:R-:W-:Y:S01]  /*4f40*/  LEA.HI.X R7, R106, UR5, R103, 0x1, P4 ;  /* 0x000000056a077c11 */ /* 0x000fe2000a0f0c67 */
[----:B------:R-:W-:Y:S01]  /*4f50*/  FMUL R28, R28, R23 ;  /* 0x000000171c1c7220 */ /* 0x000fe20000400000 */
[----:B------:R-:W-:Y:S01]  /*4f60*/  F2FP.F16.F32.PACK_AB R25, RZ, R25 ;  /* 0x00000019ff19723e */ /* 0x000fe200000000ff */
[-C--:B------:R-:W-:Y:S01]  /*4f70*/  FMUL R29, R29, R23.reuse ;  /* 0x000000171d1d7220 */ /* 0x080fe20000400000 */
[----:B------:R-:W-:Y:S01]  /*4f80*/  ISETP.GT.AND P2, PT, R3, 0x8, P2 ;  /* 0x000000080300780c */ /* 0x000fe20001744270 */
[----:B------:R-:W-:Y:S01]  /*4f90*/  @P1 STG.E.U16 desc[UR36][R6.64], R24 ;  /* 0x0000001806001986 */ /* 0x000fe2000c101524 */
[----:B------:R-:W-:Y:S01]  /*4fa0*/  ISETP.GT.AND P1, PT, R4, 0x8, PT ;  /* 0x000000080400780c */ /* 0x000fe20003f24270 */
[-C--:B------:R-:W-:Y:S01]  /*4fb0*/  FMUL R30, R30, R23.reuse ;  /* 0x000000171e1e7220 */ /* 0x080fe20000400000 */
[C---:B------:R-:W-:Y:S01]  /*4fc0*/  SHF.L.U64.HI R5, R91.reuse, 0x1, R92 ;  /* 0x000000015b057819 */ /* 0x040fe2000001025c */
[----:B------:R-:W-:Y:S01]  /*4fd0*/  @P0 STG.E.U16 desc[UR36][R6.64+0x2], R25 ;  /* 0x0000021906000986 */ /* 0x000fe2000c101524 */
[----:B------:R-:W-:Y:S01]  /*4fe0*/  LEA R8, P5, R91, R6, 0x1 ;  /* 0x000000065b087211 */ /* 0x000fe200078a08ff */
[-C--:B------:R-:W-:Y:S01]  /*4ff0*/  FMUL R31, R31, R23.reuse ;  /* 0x000000171f1f7220 */ /* 0x080fe20000400000 */
[----:B------:R-:W-:Y:S01]  /*5000*/  ISETP.GT.AND P3, PT, R3, 0x8, P3 ;  /* 0x000000080300780c */ /* 0x000fe20001f64270 */
[-C--:B------:R-:W-:Y:S01]  /*5010*/  FMUL R32, R32, R23.reuse ;  /* 0x0000001720207220 */ /* 0x080fe20000400000 */
[----:B------:R-:W-:Y:S01]  /*5020*/  ISETP.GT.AND P0, PT, R4, 0x9, PT ;  /* 0x000000090400780c */ /* 0x000fe20003f04270 */
[----:B------:R-:W-:Y:S01]  /*5030*/  IMAD.X R9, R5, 0x1, R7, P5 ;  /* 0x0000000105097824 */ /* 0x000fe200028e0607 */
[----:B------:R-:W-:Y:S01]  /*5040*/  ISETP.GT.AND P4, PT, R3, RZ, P1 ;  /* 0x000000ff0300720c */ /* 0x000fe20000f84270 */
[-C--:B------:R-:W-:Y:S01]  /*5050*/  FMUL R33, R33, R23.reuse ;  /* 0x0000001721217220 */ /* 0x080fe20000400000 */
[----:B------:R-:W-:Y:S01]  /*5060*/  F2FP.F16.F32.PACK_AB R26, RZ, R26 ;  /* 0x0000001aff1a723e */ /* 0x000fe200000000ff */
[-C--:B------:R-:W-:Y:S01]  /*5070*/  FMUL R34, R34, R23.reuse ;  /* 0x0000001722227220 */ /* 0x080fe20000400000 */
[----:B------:R-:W-:Y:S01]  /*5080*/  ISETP.GT.AND P5, PT, R3, RZ, P0 ;  /* 0x000000ff0300720c */ /* 0x000fe200007a4270 */
[----:B------:R-:W-:Y:S01]  /*5090*/  FMUL R35, R35, R23 ;  /* 0x0000001723237220 */ /* 0x000fe20000400000 */
[----:B------:R-:W-:Y:S01]  /*50a0*/  F2FP.F16.F32.PACK_AB R27, RZ, R27 ;  /* 0x0000001bff1b723e */ /* 0x000fe200000000ff */
[----:B------:R-:W-:Y:S01]  /*50b0*/  @P2 STG.E.U16 desc[UR36][R8.64], R26 ;  /* 0x0000001a08002986 */ /* 0x000fe2000c101524 */
[----:B------:R-:W-:Y:S01]  /*50c0*/  F2FP.F16.F32.PACK_AB R28, RZ, R28 ;  /* 0x0000001cff1c723e */ /* 0x000fe200000000ff */
[-C--:B------:R-:W-:Y:S01]  /*50d0*/  FMUL R36, R36, R23.reuse ;  /* 0x0000001724247220 */ /* 0x080fe20000400000 */
[----:B------:R-:W-:Y:S01]  /*50e0*/  ISETP.GT.AND P2, PT, R3, 0x8, P1 ;  /* 0x000000080300780c */ /* 0x000fe20000f44270 */
[----:B------:R-:W-:Y:S01]  /*50f0*/  @P3 STG.E.U16 desc[UR36][R8.64+0x2], R27 ;  /* 0x0000021b08003986 */ /* 0x000fe2000c101524 */
[----:B------:R-:W-:Y:S01]  /*5100*/  ISETP.GT.AND P1, PT, R4, 0x10, PT ;  /* 0x000000100400780c */ /* 0x000fe20003f24270 */
[----:B------:R-:W-:Y:S01]  /*5110*/  FMUL R37, R37, R23 ;  /* 0x0000001725257220 */ /* 0x000fe20000400000 */
[----:B------:R-:W-:Y:S01]  /*5120*/  F2FP.F16.F32.PACK_AB R29, RZ, R29 ;  /* 0x0000001dff1d723e */ /* 0x000fe200000000ff */
[----:B------:R-:W-:Y:S01]  /*5130*/  @P4 STG.E.U16 desc[UR36][R6.64+0x10], R28 ;  /* 0x0000101c06004986 */ /* 0x000fe2000c101524 */
[C---:B------:R-:W-:Y:S01]  /*5140*/  ISETP.GT.AND P3, PT, R3.reuse, 0x8, P0 ;  /* 0x000000080300780c */ /* 0x040fe20000764270 */
[-C--:B------:R-:W-:Y:S01]  /*5150*/  FMUL R38, R38, R23.reuse ;  /* 0x0000001726267220 */ /* 0x080fe20000400000 */
[----:B------:R-:W-:Y:S01]  /*5160*/  ISETP.GT.AND P0, PT, R4, 0x11, PT ;  /* 0x000000110400780c */ /* 0x000fe20003f04270 */
[----:B------:R-:W-:Y:S01]  /*5170*/  @P5 STG.E.U16 desc[UR36][R6.64+0x12], R29 ;  /* 0x0000121d06005986 */ /* 0x000fe2000c101524 */
        /* <DEDUP_REMOVED lines=161> */
[----:B------:R-:W-:Y:S01]  /*5b90*/  FMUL R87, R87, R23 ;  /* 0x0000001757577220 */ /* 0x000fe20000400000 */
[----:B------:R-:W-:-:S02]  /*5ba0*/  F2FP.F16.F32.PACK_AB R62, RZ, R62 ;  /* 0x0000003eff3e723e */ /* 0x000fc400000000ff */
[C---:B------:R-:W-:Y:S02]  /*5bb0*/  ISETP.GT.AND P5, PT, R3.reuse, RZ, P0 ;  /* 0x000000ff0300720c */ /* 0x040fe400007a4270 */
[----:B------:R-:W-:Y:S01]  /*5bc0*/  F2FP.F16.F32.PACK_AB R63, RZ, R63 ;  /* 0x0000003fff3f723e */ /* 0x000fe200000000ff */
[----:B------:R-:W-:Y:S01]  /*5bd0*/  @P2 STG.E.U16 desc[UR36][R8.64+0x90], R62 ;  /* 0x0000903e08002986 */ /* 0x000fe2000c101524 */
[----:B------:R-:W-:Y:S02]  /*5be0*/  F2FP.F16.F32.PACK_AB R64, RZ, R64 ;  /* 0x00000040ff40723e */ /* 0x000fe400000000ff */
[C---:B------:R-:W-:Y:S01]  /*5bf0*/  ISETP.GT.AND P2, PT, R3.reuse, 0x8, P1 ;  /* 0x000000080300780c */ /* 0x040fe20000f44270 */
[----:B------:R-:W-:Y:S01]  /*5c00*/  @P3 STG.E.U16 desc[UR36][R8.64+0x92], R63 ;  /* 0x0000923f08003986 */ /* 0x000fe2000c101524 */
[----:B------:R-:W-:Y:S02]  /*5c10*/  ISETP.GT.AND P1, PT, R4, 0x58, PT ;  /* 0x000000580400780c */ /* 0x000fe40003f24270 */
[----:B------:R-:W-:Y:S01]  /*5c20*/  F2FP.F16.F32.PACK_AB R65, RZ, R65 ;  /* 0x00000041ff41723e */ /* 0x000fe200000000ff */
[----:B------:R-:W-:Y:S01]  /*5c30*/  @P4 STG.E.U16 desc[UR36][R6.64+0xa0], R64 ;  /* 0x0000a04006004986 */ /* 0x000fe2000c101524 */
[----:B------:R-:W-:-:S02]  /*5c40*/  ISETP.GT.AND P3, PT, R3, 0x8, P0 ;  /* 0x000000080300780c */ /* 0x000fc40000764270 */
[----:B------:R-:W-:Y:S01]  /*5c50*/  ISETP.GT.AND P0, PT, R4, 0x59, PT ;  /* 0x000000590400780c */ /* 0x000fe20003f04270 */
[----:B------:R-:W-:Y:S01]  /*5c60*/  @P5 STG.E.U16 desc[UR36][R6.64+0xa2], R65 ;  /* 0x0000a24106005986 */ /* 0x000fe2000c101524 */
[C---:B------:R-:W-:Y:S02]  /*5c70*/  ISETP.GT.AND P4, PT, R3.reuse, RZ, P1 ;  /* 0x000000ff0300720c */ /* 0x040fe40000f84270 */
[----:B------:R-:W-:Y:S02]  /*5c80*/  F2FP.F16.F32.PACK_AB R66, RZ, R66 ;  /* 0x00000042ff42723e */ /* 0x000fe400000000ff */
[----:B------:R-:W-:Y:S02]  /*5c90*/  ISETP.GT.AND P5, PT, R3, RZ, P0 ;  /* 0x000000ff0300720c */ /* 0x000fe400007a4270 */
[----:B------:R-:W-:Y:S01]  /*5ca0*/  F2FP.F16.F32.PACK_AB R67, RZ, R67 ;  /* 0x00000043ff43723e */ /* 0x000fe200000000ff */
[----:B------:R-:W-:Y:S01]  /*5cb0*/  @P2 STG.E.U16 desc[UR36][R8.64+0xa0], R66 ;  /* 0x0000a04208002986 */ /* 0x000fe2000c101524 */
[----:B------:R-:W-:-:S02]  /*5cc0*/  F2FP.F16.F32.PACK_AB R68, RZ, R68 ;  /* 0x00000044ff44723e */ /* 0x000fc400000000ff */
[C---:B------:R-:W-:Y:S01]  /*5cd0*/  ISETP.GT.AND P2, PT, R3.reuse, 0x8, P1 ;  /* 0x000000080300780c */ /* 0x040fe20000f44270 */
[----:B------:R-:W-:Y:S01]  /*5ce0*/  @P3 STG.E.U16 desc[UR36][R8.64+0xa2], R67 ;  /* 0x0000a24308003986 */ /* 0x000fe2000c101524 */
[C---:B------:R-:W-:Y:S02]  /*5cf0*/  ISETP.GT.AND P1, PT, R4.reuse, 0x60, PT ;  /* 0x000000600400780c */ /* 0x040fe40003f24270 */
[----:B------:R-:W-:Y:S01]  /*5d00*/  F2FP.F16.F32.PACK_AB R69, RZ, R69 ;  /* 0x00000045ff45723e */ /* 0x000fe200000000ff */
[----:B------:R-:W-:Y:S01]  /*5d10*/  @P4 STG.E.U16 desc[UR36][R6.64+0xb0], R68 ;  /* 0x0000b04406004986 */ /* 0x000fe2000c101524 */
[C---:B------:R-:W-:Y:S02]  /*5d20*/  ISETP.GT.AND P3, PT, R3.reuse, 0x8, P0 ;  /* 0x000000080300780c */ /* 0x040fe40000764270 */
[----:B------:R-:W-:Y:S01]  /*5d30*/  ISETP.GT.AND P0, PT, R4, 0x61, PT ;  /* 0x000000610400780c */ /* 0x000fe20003f04270 */
[----:B------:R-:W-:Y:S01]  /*5d40*/  @P5 STG.E.U16 desc[UR36][R6.64+0xb2], R69 ;  /* 0x0000b24506005986 */ /* 0x000fe2000c101524 */
[----:B------:R-:W-:-:S02]  /*5d50*/  ISETP.GT.AND P4, PT, R3, RZ, P1 ;  /* 0x000000ff0300720c */ /* 0x000fc40000f84270 */
[C---:B------:R-:W-:Y:S02]  /*5d60*/  ISETP.GT.AND P5, PT, R3.reuse, RZ, P0 ;  /* 0x000000ff0300720c */ /* 0x040fe400007a4270 */
[----:B------:R-:W-:Y:S02]  /*5d70*/  F2FP.F16.F32.PACK_AB R70, RZ, R70 ;  /* 0x00000046ff46723e */ /* 0x000fe400000000ff */
[----:B------:R-:W-:Y:S02]  /*5d80*/  F2FP.F16.F32.PACK_AB R71, RZ, R71 ;  /* 0x00000047ff47723e */ /* 0x000fe400000000ff */
[----:B------:R-:W-:Y:S01]  /*5d90*/  F2FP.F16.F32.PACK_AB R72, RZ, R72 ;  /* 0x00000048ff48723e */ /* 0x000fe200000000ff */
[----:B------:R-:W-:Y:S01]  /*5da0*/  @P2 STG.E.U16 desc[UR36][R8.64+0xb0], R70 ;  /* 0x0000b04608002986 */ /* 0x000fe2000c101524 */
[----:B------:R-:W-:Y:S02]  /*5db0*/  F2FP.F16.F32.PACK_AB R73, RZ, R73 ;  /* 0x00000049ff49723e */ /* 0x000fe400000000ff */
[C---:B------:R-:W-:Y:S01]  /*5dc0*/  ISETP.GT.AND P1, PT, R3.reuse, 0x8, P1 ;  /* 0x000000080300780c */ /* 0x040fe20000f24270 */
[----:B------:R-:W-:Y:S01]  /*5dd0*/  @P3 STG.E.U16 desc[UR36][R8.64+0xb2], R71 ;  /* 0x0000b24708003986 */ /* 0x000fe2000c101524 */
[----:B------:R-:W-:-:S02]  /*5de0*/  ISETP.GT.AND P2, PT, R3, 0x8, P0 ;  /* 0x000000080300780c */ /* 0x000fc40000744270 */
[C---:B------:R-:W-:Y:S01]  /*5df0*/  ISETP.GT.AND P0, PT, R4.reuse, 0x69, PT ;  /* 0x000000690400780c */ /* 0x040fe20003f04270 */
[----:B------:R-:W-:Y:S01]  /*5e00*/  @P4 STG.E.U16 desc[UR36][R6.64+0xc0], R72 ;  /* 0x0000c04806004986 */ /* 0x000fe2000c101524 */
[----:B------:R-:W-:Y:S02]  /*5e10*/  ISETP.GT.AND P4, PT, R4, 0x68, PT ;  /* 0x000000680400780c */ /* 0x000fe40003f84270 */
[----:B------:R-:W-:Y:S01]  /*5e20*/  F2FP.F16.F32.PACK_AB R74, RZ, R74 ;  /* 0x0000004aff4a723e */ /* 0x000fe200000000ff */
[----:B------:R-:W-:Y:S01]  /*5e30*/  @P5 STG.E.U16 desc[UR36][R6.64+0xc2], R73 ;  /* 0x0000c24906005986 */ /* 0x000fe2000c101524 */
[C---:B------:R-:W-:Y:S02]  /*5e40*/  ISETP.GT.AND P5, PT, R3.reuse, RZ, P4 ;  /* 0x000000ff0300720c */ /* 0x040fe400027a4270 */
[----:B------:R-:W-:Y:S01]  /*5e50*/  ISETP.GT.AND P3, PT, R3, RZ, P0 ;  /* 0x000000ff0300720c */ /* 0x000fe20000764270 */
[----:B------:R-:W-:Y:S01]  /*5e60*/  @P1 STG.E.U16 desc[UR36][R8.64+0xc0], R74 ;  /* 0x0000c04a08001986 */ /* 0x000fe2000c101524 */
[----:B------:R-:W-:-:S02]  /*5e70*/  F2FP.F16.F32.PACK_AB R75, RZ, R75 ;  /* 0x0000004bff4b723e */ /* 0x000fc400000000ff */
[----:B------:R-:W-:Y:S02]  /*5e80*/  F2FP.F16.F32.PACK_AB R76, RZ, R76 ;  /* 0x0000004cff4c723e */ /* 0x000fe400000000ff */
[C---:B------:R-:W-:Y:S01]  /*5e90*/  ISETP.GT.AND P4, PT, R3.reuse, 0x8, P4 ;  /* 0x000000080300780c */ /* 0x040fe20002784270 */
[----:B------:R-:W-:Y:S01]  /*5ea0*/  @P2 STG.E.U16 desc[UR36][R8.64+0xc2], R75 ;  /* 0x0000c24b08002986 */ /* 0x000fe2000c101524 */
[----:B------:R-:W-:Y:S02]  /*5eb0*/  F2FP.F16.F32.PACK_AB R77, RZ, R77 ;  /* 0x0000004dff4d723e */ /* 0x000fe400000000ff */
[C---:B------:R-:W-:Y:S01]  /*5ec0*/  ISETP.GT.AND P2, PT, R4.reuse, 0x71, PT ;  /* 0x000000710400780c */ /* 0x040fe20003f44270 */
[----:B------:R-:W-:Y:S01]  /*5ed0*/  @P5 STG.E.U16 desc[UR36][R6.64+0xd0], R76 ;  /* 0x0000d04c06005986 */ /* 0x000fe2000c101524 */
[----:B------:R-:W-:Y:S02]  /*5ee0*/  ISETP.GT.AND P5, PT, R3, 0x8, P0 ;  /* 0x000000080300780c */ /* 0x000fe400007a4270 */
[C---:B------:R-:W-:Y:S01]  /*5ef0*/  ISETP.GT.AND P1, PT, R4.reuse, 0x78, PT ;  /* 0x000000780400780c */ /* 0x040fe20003f24270 */
[----:B------:R-:W-:Y:S01]  /*5f00*/  @P3 STG.E.U16 desc[UR36][R6.64+0xd2], R77 ;  /* 0x0000d24d06003986 */ /* 0x000fe2000c101524 */
[----:B------:R-:W-:-:S02]  /*5f10*/  ISETP.GT.AND P3, PT, R4, 0x70, PT ;  /* 0x000000700400780c */ /* 0x000fc40003f64270 */
[----:B------:R-:W-:Y:S01]  /*5f20*/  ISETP.GT.AND P0, PT, R4, 0x79, PT ;  /* 0x000000790400780c */ /* 0x000fe20003f04270 */
[----:B------:R-:W-:Y:S01]  /*5f30*/  @P4 IMAD.MOV.U32 R4, RZ, RZ, R8 ;  /* 0x000000ffff044224 */ /* 0x000fe200078e0008 */
[----:B------:R-:W-:Y:S01]  /*5f40*/  F2FP.F16.F32.PACK_AB R78, RZ, R78 ;  /* 0x0000004eff4e723e */ /* 0x000fe200000000ff */
[----:B------:R-:W-:Y:S01]  /*5f50*/  @P4 IMAD.MOV.U32 R5, RZ, RZ, R9 ;  /* 0x000000ffff054224 */ /* 0x000fe200078e0009 */
[----:B------:R-:W-:Y:S02]  /*5f60*/  F2FP.F16.F32.PACK_AB R79, RZ, R79 ;  /* 0x0000004fff4f723e */ /* 0x000fe400000000ff */
[----:B------:R-:W-:Y:S02]  /*5f70*/  F2FP.F16.F32.PACK_AB R80, RZ, R80 ;  /* 0x00000050ff50723e */ /* 0x000fe400000000ff */
[----:B------:R0:W-:Y:S01]  /*5f80*/  @P4 STG.E.U16 desc[UR36][R4.64+0xd0], R78 ;  /* 0x0000d04e04004986 */ /* 0x0001e2000c101524 */
[----:B------:R-:W-:Y:S02]  /*5f90*/  ISETP.GT.AND P4, PT, R3, RZ, P2 ;  /* 0x000000ff0300720c */ /* 0x000fe40001784270 */
[----:B------:R-:W-:-:S02]  /*5fa0*/  F2FP.F16.F32.PACK_AB R81, RZ, R81 ;  /* 0x00000051ff51723e */ /* 0x000fc400000000ff */
[----:B------:R-:W-:Y:S02]  /*5fb0*/  ISETP.GT.AND P2, PT, R3, 0x8, P2 ;  /* 0x000000080300780c */ /* 0x000fe40001744270 */
[----:B------:R-:W-:Y:S02]  /*5fc0*/  F2FP.F16.F32.PACK_AB R82, RZ, R82 ;  /* 0x00000052ff52723e */ /* 0x000fe400000000ff */
[----:B------:R-:W-:Y:S02]  /*5fd0*/  F2FP.F16.F32.PACK_AB R83, RZ, R83 ;  /* 0x00000053ff53723e */ /* 0x000fe400000000ff */
[----:B------:R-:W-:Y:S01]  /*5fe0*/  F2FP.F16.F32.PACK_AB R84, RZ, R84 ;  /* 0x00000054ff54723e */ /* 0x000fe200000000ff */
[----:B0-----:R-:W-:Y:S01]  /*5ff0*/  @P5 IMAD.MOV.U32 R4, RZ, RZ, R8 ;  /* 0x000000ffff045224 */ /* 0x001fe200078e0008 */
[----:B------:R-:W-:Y:S01]  /*6000*/  F2FP.F16.F32.PACK_AB R85, RZ, R85 ;  /* 0x00000055ff55723e */ /* 0x000fe200000000ff */
[----:B------:R-:W-:Y:S01]  /*6010*/  @P5 IMAD.MOV.U32 R5, RZ, RZ, R9 ;  /* 0x000000ffff055224 */ /* 0x000fe200078e0009 */
[----:B------:R-:W-:-:S02]  /*6020*/  F2FP.F16.F32.PACK_AB R86, RZ, R86 ;  /* 0x00000056ff56723e */ /* 0x000fc400000000ff */
[----:B------:R-:W-:Y:S02]  /*6030*/  F2FP.F16.F32.PACK_AB R87, RZ, R87 ;  /* 0x00000057ff57723e */ /* 0x000fe400000000ff */
[----:B------:R0:W-:Y:S01]  /*6040*/  @P5 STG.E.U16 desc[UR36][R4.64+0xd2], R79 ;  /* 0x0000d24f04005986 */ /* 0x0001e2000c101524 */
[C---:B------:R-:W-:Y:S02]  /*6050*/  ISETP.GT.AND P5, PT, R3.reuse, RZ, P3 ;  /* 0x000000ff0300720c */ /* 0x040fe40001fa4270 */
[----:B------:R-:W-:-:S11]  /*6060*/  ISETP.GT.AND P3, PT, R3, 0x8, P3 ;  /* 0x000000080300780c */ /* 0x000fd60001f64270 */
[----:B0-----:R-:W-:Y:S02]  /*6070*/  @P5 IMAD.MOV.U32 R4, RZ, RZ, R6 ;  /* 0x000000ffff045224 */ /* 0x001fe400078e0006 */
[----:B------:R-:W-:-:S05]  /*6080*/  @P5 IMAD.MOV.U32 R5, RZ, RZ, R7 ;  /* 0x000000ffff055224 */ /* 0x000fca00078e0007 */
[----:B------:R0:W-:Y:S01]  /*6090*/  @P5 STG.E.U16 desc[UR36][R4.64+0xe0], R80 ;  /* 0x0000e05004005986 */ /* 0x0001e2000c101524 */
[C---:B------:R-:W-:Y:S02]  /*60a0*/  ISETP.GT.AND P5, PT, R3.reuse, RZ, P0 ;  /* 0x000000ff0300720c */ /* 0x040fe400007a4270 */
[----:B------:R-:W-:Y:S01]  /*60b0*/  ISETP.GT.AND P0, PT, R3, 0x8, P0 ;  /* 0x000000080300780c */ /* 0x000fe20000704270 */
[----:B0-----:R-:W-:Y:S02]  /*60c0*/  @P4 IMAD.MOV.U32 R4, RZ, RZ, R6 ;  /* 0x000000ffff044224 */ /* 0x001fe400078e0006 */
[----:B------:R-:W-:-:S05]  /*60d0*/  @P4 IMAD.MOV.U32 R5, RZ, RZ, R7 ;  /* 0x000000ffff054224 */ /* 0x000fca00078e0007 */
[----:B------:R0:W-:Y:S01]  /*60e0*/  @P4 STG.E.U16 desc[UR36][R4.64+0xe2], R81 ;  /* 0x0000e25104004986 */ /* 0x0001e2000c101524 */
[C---:B------:R-:W-:Y:S02]  /*60f0*/  ISETP.GT.AND P4, PT, R3.reuse, RZ, P1 ;  /* 0x000000ff0300720c */ /* 0x040fe40000f84270 */
[----:B------:R-:W-:Y:S01]  /*6100*/  ISETP.GT.AND P1, PT, R3, 0x8, P1 ;  /* 0x000000080300780c */ /* 0x000fe20000f24270 */
[----:B0-----:R-:W-:Y:S02]  /*6110*/  @P3 IMAD.MOV.U32 R4, RZ, RZ, R8 ;  /* 0x000000ffff043224 */ /* 0x001fe400078e0008 */
[----:B------:R-:W-:-:S05]  /*6120*/  @P3 IMAD.MOV.U32 R5, RZ, RZ, R9 ;  /* 0x000000ffff053224 */ /* 0x000fca00078e0009 */
[----:B------:R0:W-:Y:S02]  /*6130*/  @P3 STG.E.U16 desc[UR36][R4.64+0xe0], R82 ;  /* 0x0000e05204003986 */ /* 0x0001e4000c101524 */
[----:B0-----:R-:W-:Y:S02]  /*6140*/  @P2 IMAD.MOV.U32 R4, RZ, RZ, R8 ;  /* 0x000000ffff042224 */ /* 0x001fe400078e0008 */
[----:B------:R-:W-:-:S05]  /*6150*/  @P2 IMAD.MOV.U32 R5, RZ, RZ, R9 ;  /* 0x000000ffff052224 */ /* 0x000fca00078e0009 */
[----:B------:R0:W-:Y:S02]  /*6160*/  @P2 STG.E.U16 desc[UR36][R4.64+0xe2], R83 ;  /* 0x0000e25304002986 */ /* 0x0001e4000c101524 */
[----:B0-----:R-:W-:Y:S02]  /*6170*/  @P4 IMAD.MOV.U32 R4, RZ, RZ, R6 ;  /* 0x000000ffff044224 */ /* 0x001fe400078e0006 */
[----:B------:R-:W-:-:S05]  /*6180*/  @P4 IMAD.MOV.U32 R5, RZ, RZ, R7 ;  /* 0x000000ffff054224 */ /* 0x000fca00078e0007 */
[----:B------:R0:W-:Y:S04]  /*6190*/  @P4 STG.E.U16 desc[UR36][R4.64+0xf0], R84 ;  /* 0x0000f05404004986 */ /* 0x0001e8000c101524 */
[----:B------:R1:W-:Y:S01]  /*61a0*/  @P5 STG.E.U16 desc[UR36][R6.64+0xf2], R85 ;  /* 0x0000f25506005986 */ /* 0x0003e2000c101524 */
[----:B0-----:R-:W-:Y:S02]  /*61b0*/  @P1 IMAD.MOV.U32 R4, RZ, RZ, R8 ;  /* 0x000000ffff041224 */ /* 0x001fe400078e0008 */
[----:B------:R-:W-:-:S05]  /*61c0*/  @P1 IMAD.MOV.U32 R5, RZ, RZ, R9 ;  /* 0x000000ffff051224 */ /* 0x000fca00078e0009 */
[----:B------:R1:W-:Y:S04]  /*61d0*/  @P1 STG.E.U16 desc[UR36][R4.64+0xf0], R86 ;  /* 0x0000f05604001986 */ /* 0x0003e8000c101524 */
[----:B------:R1:W-:Y:S02]  /*61e0*/  @P0 STG.E.U16 desc[UR36][R8.64+0xf2], R87 ;  /* 0x0000f25708000986 */ /* 0x0003e4000c101524 */
.L_x_158:
[----:B------:R-:W-:Y:S05]  /*61f0*/  BSYNC B0 ;  /* 0x0000000000007941 */ /* 0x000fea0003800000 */
.L_x_32:
[----:B------:R-:W-:Y:S01]  /*6200*/  IADD3 R16, P0, R16, UR38, RZ ;  /* 0x0000002610107c10 */ /* 0x000fe2000ff1e0ff */
[----:B------:R-:W-:Y:S01]  /*6210*/  ULDC.64 UR4, c[0x0][0x650] ;  /* 0x0001940000047ab9 */ /* 0x000fe20000000a00 */
[----:B------:R-:W-:Y:S01]  /*6220*/  PRMT R3, RZ, 0x7610, R3 ;  /* 0x00007610ff037816 */ /* 0x000fe20000000003 */
[----:B------:R-:W-:Y:S01]  /*6230*/  IMAD.MOV.U32 R100, RZ, RZ, -0x1 ;  /* 0xffffffffff647424 */ /* 0x000fe200078e00ff */
[----:B------:R-:W-:Y:S01]  /*6240*/  IADD3.X R17, R17, UR41, RZ, P0, !PT ;  /* 0x0000002911117c10 */ /* 0x000fe200087fe4ff */
[----:B------:R-:W-:Y:S01]  /*6250*/  IMAD.MOV.U32 R101, RZ, RZ, -0x1 ;  /* 0xffffffffff657424 */ /* 0x000fe200078e00ff */
[----:B------:R-:W-:-:S04]  /*6260*/  ISETP.GE.U32.AND P0, PT, R16, UR4, PT ;  /* 0x0000000410007c0c */ /* 0x000fc8000bf06070 */
[----:B------:R-:W-:-:S13]  /*6270*/  ISETP.GE.U32.AND.EX P0, PT, R17, UR5, PT, P0 ;  /* 0x0000000511007c0c */ /* 0x000fda000bf06100 */
[----:B------:R-:W-:Y:S05]  /*6280*/  @P0 BRA `(.L_x_159) ;  /* 0x00000004004c0947 */ /* 0x000fea0003800000 */
[----:B------:R-:W0:Y:S01]  /*6290*/  LDC.64 R10, c[0x0][0x628] ;  /* 0x00018a00ff0a7b82 */ /* 0x000e220000000a00 */
[----:B---3--:R-:W3:Y:S01]  /*62a0*/  S2R R12, SR_CTAID.X ;  /* 0x00000000000c7919 */ /* 0x008ee20000002500 */
[----:B-12-4-:R-:W-:Y:S02]  /*62b0*/  IMAD.MOV.U32 R8, RZ, RZ, R16 ;  /* 0x000000ffff087224 */ /* 0x016fe400078e0010 */
[----:B------:R-:W-:Y:S01]  /*62c0*/  IMAD.MOV.U32 R9, RZ, RZ, R17 ;  /* 0x000000ffff097224 */ /* 0x000fe200078e0011 */
[----:B------:R-:W1:Y:S03]  /*62d0*/  S2R R20, SR_CTAID.Y ;  /* 0x0000000000147919 */ /* 0x000e660000002600 */
[----:B------:R-:W2:Y:S08]  /*62e0*/  LDC R0, c[0x0][0x630] ;  /* 0x00018c00ff007b82 */ /* 0x000eb00000000800 */
[----:B------:R-:W4:Y:S01]  /*62f0*/  LDC.64 R14, c[0x0][0x620] ;  /* 0x00018800ff0e7b82 */ /* 0x000f220000000a00 */
[----:B0-----:R-:W-:-:S04]  /*6300*/  ISETP.NE.U32.AND P0, PT, R10, RZ, PT ;  /* 0x000000ff0a00720c */ /* 0x001fc80003f05070 */
[----:B------:R-:W-:-:S13]  /*6310*/  ISETP.NE.AND.EX P0, PT, R11, RZ, PT, P0 ;  /* 0x000000ff0b00720c */ /* 0x000fda0003f05300 */
[----:B-1234-:R-:W-:Y:S05]  /*6320*/  @!P0 BRA `(.L_x_160) ;  /* 0x0000000000288947 */ /* 0x01efea0003800000 */
        /* <DEDUP_REMOVED lines=10> */
.L_x_160:
[-CC-:B------:R-:W-:Y:S01]  /*63d0*/  SHF.R.U64 R101, R8, R0.reuse, R9.reuse ;  /* 0x0000000008657219 */ /* 0x180fe20000001209 */
[----:B------:R-:W0:Y:S01]  /*63e0*/  LDC.64 R26, c[0x0][0x640] ;  /* 0x00019000ff1a7b82 */ /* 0x000e220000000a00 */
[----:B------:R-:W-:Y:S01]  /*63f0*/  SHF.R.U32.HI R0, RZ, R0, R9 ;  /* 0x00000000ff007219 */ /* 0x000fe20000011609 */
[----:B------:R-:W-:Y:S01]  /*6400*/  ULDC UR4, c[0x0][0x150] ;  /* 0x0000540000047ab9 */ /* 0x000fe20000000800 */
[----:B------:R-:W-:Y:S02]  /*6410*/  IADD3 R3, P0, RZ, -R101, RZ ;  /* 0x80000065ff037210 */ /* 0x000fe40007f1e0ff */
[----:B------:R-:W-:-:S03]  /*6420*/  I2FP.F32.U32 R7, R12 ;  /* 0x0000000c00077245 */ /* 0x000fc60000201000 */
[----:B------:R-:W1:Y:S01]  /*6430*/  LDC R6, c[0x0][0x618] ;  /* 0x00018600ff067b82 */ /* 0x000e620000000800 */
[----:B------:R-:W-:Y:S02]  /*6440*/  IMAD.X R5, RZ, RZ, ~R0, P0 ;  /* 0x000000ffff057224 */ /* 0x000fe400000e0e00 */
[----:B------:R-:W-:Y:S01]  /*6450*/  FMUL R7, R7, UR4 ;  /* 0x0000000407077c20 */ /* 0x000fe20008400000 */
[----:B------:R-:W-:Y:S01]  /*6460*/  ULDC UR4, c[0x0][0x154] ;  /* 0x0000550000047ab9 */ /* 0x000fe20000000800 */
[-C--:B------:R-:W-:Y:S02]  /*6470*/  IMAD R0, R5, R14.reuse, RZ ;  /* 0x0000000e05007224 */ /* 0x080fe400078e02ff */
[C---:B------:R-:W-:Y:S01]  /*6480*/  IMAD.WIDE.U32 R4, R3.reuse, R14, R16 ;  /* 0x0000000e03047225 */ /* 0x040fe200078e0010 */
[----:B------:R-:W2:Y:S01]  /*6490*/  LDC R8, c[0x0][0x608] ;  /* 0x00018200ff087b82 */ /* 0x000ea20000000800 */
[----:B------:R-:W3:Y:S02]  /*64a0*/  F2I.U32.TRUNC.NTZ R7, R7 ;  /* 0x0000000700077305 */ /* 0x000ee4000020f000 */
[----:B------:R-:W-:Y:S01]  /*64b0*/  IMAD R3, R3, R15, R0 ;  /* 0x0000000f03037224 */ /* 0x000fe200078e0200 */
[----:B------:R-:W-:-:S03]  /*64c0*/  I2FP.F32.U32 R0, R20 ;  /* 0x0000001400007245 */ /* 0x000fc60000201000 */
[----:B------:R-:W-:Y:S01]  /*64d0*/  IMAD.IADD R3, R5, 0x1, R3 ;  /* 0x0000000105037824 */ /* 0x000fe200078e0203 */
[----:B------:R-:W4:Y:S01]  /*64e0*/  LDC R11, c[0x0][0x658] ;  /* 0x00019600ff0b7b82 */ /* 0x000f220000000800 */
[----:B0-----:R-:W-:-:S04]  /*64f0*/  ISETP.NE.U32.AND P0, PT, R26, RZ, PT ;  /* 0x000000ff1a00720c */ /* 0x001fc80003f05070 */
[----:B------:R-:W-:-:S03]  /*6500*/  ISETP.NE.AND.EX P0, PT, R27, RZ, PT, P0 ;  /* 0x000000ff1b00720c */ /* 0x000fc60003f05300 */
[----:B------:R-:W0:Y:S01]  /*6510*/  LDC R9, c[0x0][0x144] ;  /* 0x00005100ff097b82 */ /* 0x000e220000000800 */
[-C--:B-1----:R-:W-:Y:S01]  /*6520*/  SHF.R.U64 R10, R4, R6.reuse, R3 ;  /* 0x00000006040a7219 */ /* 0x082fe20000001203 */
[----:B---3--:R-:W-:Y:S01]  /*6530*/  IMAD.MOV R7, RZ, RZ, -R7 ;  /* 0x000000ffff077224 */ /* 0x008fe200078e0a07 */
[----:B------:R-:W-:Y:S01]  /*6540*/  SHF.R.U32.HI R3, RZ, R6, R3 ;  /* 0x00000006ff037219 */ /* 0x000fe20000011603 */
[----:B------:R-:W-:-:S04]  /*6550*/  FMUL R6, R0, UR4 ;  /* 0x0000000400067c20 */ /* 0x000fc80008400000 */
[----:B------:R-:W1:Y:S01]  /*6560*/  LDC R21, c[0x0][0x148] ;  /* 0x00005200ff157b82 */ /* 0x000e620000000800 */
[----:B------:R3:W0:Y:S01]  /*6570*/  F2I.U32.TRUNC.NTZ R14, R6 ;  /* 0x00000006000e7305 */ /* 0x000622000020f000 */
[-CC-:B--2---:R-:W-:Y:S02]  /*6580*/  SHF.R.U64 R13, R10, R8.reuse, R3.reuse ;  /* 0x000000080a0d7219 */ /* 0x184fe40000001203 */
[----:B------:R-:W-:-:S04]  /*6590*/  SHF.R.U32.HI R0, RZ, R8, R3 ;  /* 0x00000008ff007219 */ /* 0x000fc80000011603 */
[----:B-----5:R-:W2:Y:S01]  /*65a0*/  LDC R24, c[0x0][0x648] ;  /* 0x00019200ff187b82 */ /* 0x020ea20000000800 */
[-CC-:B----4-:R-:W-:Y:S02]  /*65b0*/  SHF.R.U64 R15, R13, R11.reuse, R0.reuse ;  /* 0x0000000b0d0f7219 */ /* 0x190fe40000001200 */
[----:B------:R-:W-:-:S03]  /*65c0*/  SHF.R.U32.HI R5, RZ, R11, R0 ;  /* 0x0000000bff057219 */ /* 0x000fc60000011600 */
[----:B------:R-:W-:Y:S02]  /*65d0*/  IMAD.MOV.U32 R4, RZ, RZ, R15 ;  /* 0x000000ffff047224 */ /* 0x000fe400078e000f */
[----:B------:R-:W4:Y:S01]  /*65e0*/  LDC R28, c[0x0][0x638] ;  /* 0x00018e00ff1c7b82 */ /* 0x000f220000000800 */
[----:B0-----:R-:W-:-:S07]  /*65f0*/  IMAD R25, R9, R7, R12 ;  /* 0x0000000709197224 */ /* 0x001fce00078e020c */
[----:B------:R-:W0:Y:S08]  /*6600*/  LDC R29, c[0x0][0x610] ;  /* 0x00018400ff1d7b82 */ /* 0x000e300000000800 */
[----:B------:R-:W0:Y:S01]  /*6610*/  LDC R30, c[0x0][0x600] ;  /* 0x00018000ff1e7b82 */ /* 0x000e220000000800 */
[----:B-123--:R-:W-:Y:S05]  /*6620*/  @!P0 BRA `(.L_x_161) ;  /* 0x0000000000288947 */ /* 0x00efea0003800000 */
[----:B------:R-:W1:Y:S02]  /*6630*/  LDC R0, c[0x0][0x64c] ;  /* 0x00019300ff007b82 */ /* 0x000e640000000800 */
[----:B-1----:R-:W-:-:S05]  /*6640*/  IADD3 R3, P0, R15, R0, RZ ;  /* 0x000000000f037210 */ /* 0x002fca0007f1e0ff */
        /* <DEDUP_REMOVED lines=8> */
.L_x_161:
[----:B------:R-:W-:Y:S01]  /*66d0*/  ISETP.NE.AND P0, PT, R2, 0x1, PT ;  /* 0x000000010200780c */ /* 0x000fe20003f05270 */
[----:B------:R-:W-:Y:S01]  /*66e0*/  IMAD.MOV R14, RZ, RZ, -R14 ;  /* 0x000000ffff0e7224 */ /* 0x000fe200078e0a0e */
[----:B------:R-:W-:Y:S02]  /*66f0*/  SHF.R.U64 R3, R4, R24, R5 ;  /* 0x0000001804037219 */ /* 0x000fe40000001205 */
[----:B------:R-:W-:Y:S02]  /*6700*/  LOP3.LUT R0, R13, R98, RZ, 0xc0, !PT ;  /* 0x000000620d007212 */ /* 0x000fe400078ec0ff */
[----:B------:R-:W-:Y:S01]  /*6710*/  LOP3.LUT R10, R10, R97, RZ, 0xc0, !PT ;  /* 0x000000610a0a7212 */ /* 0x000fe200078ec0ff */
[----:B------:R-:W-:Y:S02]  /*6720*/  IMAD.MOV R4, RZ, RZ, -R3 ;  /* 0x000000ffff047224 */ /* 0x000fe400078e0a03 */
[----:B------:R-:W-:Y:S02]  /*6730*/  IMAD R0, R93, R3, R0 ;  /* 0x000000035d007224 */ /* 0x000fe400078e0200 */
[----:B----4-:R-:W-:-:S02]  /*6740*/  IMAD R3, R4, R28, R15 ;  /* 0x0000001c04037224 */ /* 0x010fc400078e020f */
[----:B------:R-:W-:Y:S02]  /*6750*/  @P0 IMAD R25, R21, R14, R20 ;  /* 0x0000000e15190224 */ /* 0x000fe400078e0214 */
[----:B0-----:R-:W-:Y:S02]  /*6760*/  IMAD R5, R3, R30, R10 ;  /* 0x0000001e03057224 */ /* 0x001fe400078e020a */
[----:B------:R-:W-:Y:S02]  /*6770*/  IMAD R0, R0, R29, R25 ;  /* 0x0000001d00007224 */ /* 0x000fe400078e0219 */
[----:B------:R-:W-:-:S03]  /*6780*/  IMAD.MOV.U32 R4, RZ, RZ, 0x1 ;  /* 0x00000001ff047424 */ /* 0x000fc600078e00ff */
[----:B------:R-:W-:Y:S02]  /*6790*/  SEL R100, R5, R0, !P0 ;  /* 0x0000000005647207 */ /* 0x000fe40004000000 */
[----:B------:R-:W-:Y:S02]  /*67a0*/  PRMT R3, R4, 0x7610, R3 ;  /* 0x0000761004037816 */ /* 0x000fe40000000003 */
[----:B------:R-:W-:-:S07]  /*67b0*/  SEL R0, R0, R5, !P0 ;  /* 0x0000000500007207 */ /* 0x000fce0004000000 */
.L_x_159:
[----:B------:R-:W-:Y:S01]  /*67c0*/  LOP3.LUT P0, RZ, R3, 0xff, RZ, 0xc0, !PT ;  /* 0x000000ff03ff7812 */ /* 0x000fe2000780c0ff */
[----:B------:R-:W-:Y:S01]  /*67d0*/  UIMAD.WIDE.U32 UR4, UR42, -0x55555555, URZ ;  /* 0xaaaaaaab2a0478a5 */ /* 0x000fe2000f8e003f */
[----:B------:R-:W-:-:S03]  /*67e0*/  IMAD.MOV.U32 R103, RZ, RZ, R0 ;  /* 0x000000ffff677224 */ /* 0x000fc600078e0000 */
[----:B------:R-:W-:-:S04]  /*67f0*/  USHF.R.U32.HI UR4, URZ, 0x1, UR5 ;  /* 0x000000013f047899 */ /* 0x000fc80008011605 */
[----:B------:R-:W-:-:S04]  /*6800*/  UIMAD UR42, UR4, -0x3, UR42 ;  /* 0xfffffffd042a78a4 */ /* 0x000fc8000f8e022a */
[----:B------:R-:W-:Y:S08]  /*6810*/  @P0 BRA `(.L_x_162) ;  /* 0xffffffac00100947 */ /* 0x000ff0000383ffff */
[----:B------:R-:W-:Y:S05]  /*6820*/  EXIT ;  /* 0x000000000000794d */ /* 0x000fea0003800000 */
.L_x_7:
        /* <DEDUP_REMOVED lines=26> */
.L_x_164:
[----:B------:R-:W0:Y:S01]  /*69d0*/  LDC.64 R28, c[0x0][0x640] ;  /* 0x00019000ff1c7b82 */ /* 0x000e220000000a00 */
[-CC-:B------:R-:W-:Y:S01]  /*69e0*/  SHF.R.U64 R21, R14, R8.reuse, R15.reuse ;  /* 0x000000080e157219 */ /* 0x180fe2000000120f */
[----:B------:R-:W-:Y:S01]  /*69f0*/  IMAD.MOV.U32 R31, RZ, RZ, 0x1 ;  /* 0x00000001ff1f7424 */ /* 0x000fe200078e00ff */
[----:B------:R-:W-:Y:S02]  /*6a00*/  SHF.R.U32.HI R7, RZ, R8, R15 ;  /* 0x00000008ff077219 */ /* 0x000fe4000001160f */
[----:B------:R-:W-:-:S03]  /*6a10*/  IADD3 R13, P0, RZ, -R21, RZ ;  /* 0x80000015ff0d7210 */ /* 0x000fc60007f1e0ff */
[----:B------:R-:W1:Y:S02]  /*6a20*/  LDC R12, c[0x0][0x618] ;  /* 0x00018600ff0c7b82 */ /* 0x000e640000000800 */
[----:B------:R-:W-:Y:S02]  /*6a30*/  IMAD.X R7, RZ, RZ, ~R7, P0 ;  /* 0x000000ffff077224 */ /* 0x000fe400000e0e07 */
[----:B------:R-:W-:-:S04]  /*6a40*/  IMAD.WIDE.U32 R10, R13, R24, R16 ;  /* 0x000000180d0a7225 */ /* 0x000fc800078e0010 */
[----:B------:R-:W2:Y:S01]  /*6a50*/  LDC R14, c[0x0][0x608] ;  /* 0x00018200ff0e7b82 */ /* 0x000ea20000000800 */
[----:B------:R-:W-:-:S04]  /*6a60*/  IMAD R8, R7, R24, RZ ;  /* 0x0000001807087224 */ /* 0x000fc800078e02ff */
[----:B------:R-:W-:-:S03]  /*6a70*/  IMAD R7, R13, R25, R8 ;  /* 0x000000190d077224 */ /* 0x000fc600078e0208 */
[----:B------:R-:W3:Y:S01]  /*6a80*/  LDC R26, c[0x0][0x658] ;  /* 0x00019600ff1a7b82 */ /* 0x000ee20000000800 */
[----:B------:R-:W-:Y:S01]  /*6a90*/  IMAD.IADD R7, R11, 0x1, R7 ;  /* 0x000000010b077824 */ /* 0x000fe200078e0207 */
[----:B0-----:R-:W-:Y:S01]  /*6aa0*/  ISETP.NE.U32.AND P0, PT, R28, RZ, PT ;  /* 0x000000ff1c00720c */ /* 0x001fe20003f05070 */
[----:B------:R-:W-:-:S03]  /*6ab0*/  IMAD.MOV.U32 R11, RZ, RZ, -0x1 ;  /* 0xffffffffff0b7424 */ /* 0x000fc600078e00ff */
        /* <DEDUP_REMOVED lines=8> */
[-C--:B---3--:R-:W-:Y:S02]  /*6b40*/  SHF.L.U32 R10, R11, R26.reuse, RZ ;  /* 0x0000001a0b0a7219 */ /* 0x088fe400000006ff */
[--C-:B------:R-:W-:Y:S02]  /*6b50*/  SHF.R.U64 R24, R22, R26, R7.reuse ;  /* 0x0000001a16187219 */ /* 0x100fe40000001207 */
[----:B------:R-:W-:Y:S02]  /*6b60*/  LOP3.LUT R33, RZ, R10, RZ, 0x33, !PT ;  /* 0x0000000aff217212 */ /* 0x000fe400078e33ff */
[----:B------:R-:W-:Y:S01]  /*6b70*/  SHF.R.U32.HI R11, RZ, R26, R7 ;  /* 0x0000001aff0b7219 */ /* 0x000fe20000011607 */
[----:B------:R-:W3:Y:S01]  /*6b80*/  LDC R30, c[0x0][0x610] ;  /* 0x00018400ff1e7b82 */ /* 0x000ee20000000800 */
[----:B------:R-:W-:Y:S01]  /*6b90*/  IMAD.MOV.U32 R10, RZ, RZ, R24 ;  /* 0x000000ffff0a7224 */ /* 0x000fe200078e0018 */
[----:B------:R-:W-:Y:S06]  /*6ba0*/  @!P0 BRA `(.L_x_165) ;  /* 0x0000000000288947 */ /* 0x000fec0003800000 */
        /* <DEDUP_REMOVED lines=10> */
.L_x_165:
[----:B------:R-:W-:Y:S02]  /*6c50*/  ISETP.NE.AND P0, PT, R2, 0x1, PT ;  /* 0x000000010200780c */ /* 0x000fe40003f05270 */
[----:B-1----:R-:W-:Y:S01]  /*6c60*/  SHF.R.U64 R8, R10, R8, R11 ;  /* 0x000000080a087219 */ /* 0x002fe2000000120b */
[----:B0-----:R-:W-:Y:S01]  /*6c70*/  VIADD R11, R25, 0xffffffff ;  /* 0xffffffff190b7836 */ /* 0x001fe20000000000 */
[----:B------:R-:W-:Y:S02]  /*6c80*/  SHF.L.U32 R31, R31, R26, RZ ;  /* 0x0000001a1f1f7219 */ /* 0x000fe400000006ff */
[----:B------:R-:W-:Y:S01]  /*6c90*/  LOP3.LUT R5, R22, R33, RZ, 0xc0, !PT ;  /* 0x0000002116057212 */ /* 0x000fe200078ec0ff */
[----:B------:R-:W-:-:S04]  /*6ca0*/  IMAD.MOV R7, RZ, RZ, -R8 ;  /* 0x000000ffff077224 */ /* 0x000fc800078e0a08 */
[----:B------:R-:W-:Y:S02]  /*6cb0*/  IMAD R5, R31, R8, R5 ;  /* 0x000000081f057224 */ /* 0x000fe400078e0205 */
[----:B------:R-:W-:Y:S01]  /*6cc0*/  @P0 IMAD R6, R9, R23, R4 ;  /* 0x0000001709060224 */ /* 0x000fe200078e0204 */
[----:B------:R-:W-:Y:S01]  /*6cd0*/  LOP3.LUT R9, R20, R11, RZ, 0xc0, !PT ;  /* 0x0000000b14097212 */ /* 0x000fe200078ec0ff */
[----:B--2---:R-:W-:Y:S02]  /*6ce0*/  IMAD R4, R7, R27, R24 ;  /* 0x0000001b07047224 */ /* 0x004fe400078e0218 */
[----:B---3--:R-:W-:Y:S02]  /*6cf0*/  IMAD R6, R5, R30, R6 ;  /* 0x0000001e05067224 */ /* 0x008fe400078e0206 */
[----:B------:R-:W-:Y:S02]  /*6d00*/  IMAD R5, R4, R25, R9 ;  /* 0x0000001904057224 */ /* 0x000fe400078e0209 */
[----:B------:R-:W-:-:S02]  /*6d10*/  IMAD.MOV.U32 R8, RZ, RZ, 0x1 ;  /* 0x00000001ff087424 */ /* 0x000fc400078e00ff */
[----:B------:R-:W-:Y:S01]  /*6d20*/  IMAD.MOV.U32 R7, RZ, RZ, R21 ;  /* 0x000000ffff077224 */ /* 0x000fe200078e0015 */
[----:B------:R-:W-:Y:S02]  /*6d30*/  SEL R19, R5, R6, !P0 ;  /* 0x0000000605137207 */ /* 0x000fe40004000000 */
[----:B------:R-:W-:-:S07]  /*6d40*/  SEL R12, R6, R5, !P0 ;  /* 0x00000005060c7207 */ /* 0x000fce0004000000 */
.L_x_163:
[----:B------:R-:W-:-:S08]  /*6d50*/  NOP ;  /* 0x0000000000007918 */ /* 0x000fd00000000000 */
[----:B------:R-:W0:-:S00]  /*6d60*/  USETMAXREG.DEALLOC.CTAPOOL 0x28 ;  /* 0x00000028000079c8 */ /* 0x000e0000080e0500 */
[----:B0-----:R-:W-:-:S13]  /*6d70*/  ISETP.NE.AND P0, PT, R3, RZ, PT ;  /* 0x000000ff0300720c */ /* 0x001fda0003f05270 */
[----:B------:R-:W-:Y:S05]  /*6d80*/  @P0 EXIT ;  /* 0x000000000000094d */ /* 0x000fea0003800000 */
[----:B------:R-:W-:Y:S01]  /*6d90*/  LOP3.LUT P0, RZ, R8, 0xff, RZ, 0xc0, !PT ;  /* 0x000000ff08ff7812 */ /* 0x000fe2000780c0ff */
[----:B------:R-:W-:Y:S02]  /*6da0*/  IMAD.MOV.U32 R3, RZ, RZ, 0x1 ;  /* 0x00000001ff037424 */ /* 0x000fe400078e00ff */
[----:B------:R-:W-:-:S10]  /*6db0*/  IMAD.MOV.U32 R13, RZ, RZ, RZ ;  /* 0x000000ffff0d7224 */ /* 0x000fd400078e00ff */
[----:B------:R-:W-:Y:S05]  /*6dc0*/  @!P0 BRA `(.L_x_166) ;  /* 0x0000000c00a48947 */ /* 0x000fea0003800000 */
[----:B------:R-:W0:Y:S01]  /*6dd0*/  LDC R3, c[0x0][0x28c] ;  /* 0x0000a300ff037b82 */ /* 0x000e220000000800 */
[----:B------:R-:W-:Y:S01]  /*6de0*/  UMOV UR7, 0x1 ;  /* 0x0000000100077882 */ /* 0x000fe20000000000 */
[----:B------:R-:W-:Y:S01]  /*6df0*/  ULDC UR21, c[0x0][0x658] ;  /* 0x0001960000157ab9 */ /* 0x000fe20000000800 */
[----:B------:R-:W-:Y:S01]  /*6e00*/  UMOV UR6, 0xffffffff ;  /* 0xffffffff00067882 */ /* 0x000fe20000000000 */
[----:B------:R-:W-:Y:S01]  /*6e10*/  BSSY B0, `(.L_x_166) ;  /* 0x00000e4000007945 */ /* 0x000fe20003800000 */
[----:B------:R-:W-:Y:S01]  /*6e20*/  USHF.L.U32 UR6, UR6, UR21, URZ ;  /* 0x0000001506067299 */ /* 0x000fe2000800063f */
[----:B------:R-:W-:Y:S01]  /*6e30*/  IMAD.MOV.U32 R11, RZ, RZ, 0x1 ;  /* 0x00000001ff0b7424 */ /* 0x000fe200078e00ff */
[----:B------:R-:W-:Y:S01]  /*6e40*/  LOP3.LUT R10, R18, 0x2, RZ, 0xfc, !PT ;  /* 0x00000002120a7812 */ /* 0x000fe200078efcff */
[----:B------:R-:W1:Y:S01]  /*6e50*/  S2UR UR5, SR_CgaCtaId ;  /* 0x00000000000579c3 */ /* 0x000e620000008800 */
[----:B------:R-:W-:Y:S01]  /*6e60*/  IMAD.MOV.U32 R13, RZ, RZ, RZ ;  /* 0x000000ffff0d7224 */ /* 0x000fe200078e00ff */
[----:B------:R-:W-:Y:S01]  /*6e70*/  ULDC UR13, c[0x0][0x600] ;  /* 0x00018000000d7ab9 */ /* 0x000fe20000000800 */
[----:B------:R-:W-:Y:S01]  /*6e80*/  UMOV UR30, 0x5 ;  /* 0x00000005001e7882 */ /* 0x000fe20000000000 */
[----:B------:R-:W-:-:S02]  /*6e90*/  UIADD3 UR13, UR13, -0x1, URZ ;  /* 0xffffffff0d0d7890 */ /* 0x000fc4000fffe03f */
[----:B------:R-:W-:Y:S02]  /*6ea0*/  USHF.L.U32 UR21, UR7, UR21, URZ ;  /* 0x0000001507157299 */ /* 0x000fe4000800063f */
[----:B------:R-:W-:Y:S01]  /*6eb0*/  ULOP3.LUT UR23, URZ, UR6, URZ, 0x33, !UPT ;  /* 0x000000063f177292 */ /* 0x000fe2000f8e333f */
[----:B------:R-:W-:Y:S01]  /*6ec0*/  ULDC.64 UR42, c[0x0][0x198] ;  /* 0x00006600002a7ab9 */ /* 0x000fe20000000a00 */
[----:B0-----:R-:W-:-:S05]  /*6ed0*/  VIADD R3, R3, 0x3f ;  /* 0x0000003f03037836 */ /* 0x001fca0000000000 */
[----:B------:R-:W-:Y:S01]  /*6ee0*/  SHF.R.S32.HI R4, RZ, 0x1f, R3 ;  /* 0x0000001fff047819 */ /* 0x000fe20000011403 */
[----:B-1----:R-:W-:-:S03]  /*6ef0*/  ULOP3.LUT UR4, UR5, 0x1, URZ, 0xc0, !UPT ;  /* 0x0000000105047892 */ /* 0x002fc6000f8ec03f */
[----:B------:R-:W-:Y:S01]  /*6f00*/  LEA.HI R4, R4, R3, RZ, 0x6 ;  /* 0x0000000304047211 */ /* 0x000fe200078f30ff */
[----:B------:R-:W-:Y:S01]  /*6f10*/  USHF.R.U32.HI UR37, URZ, 0x1, UR5 ;  /* 0x000000013f257899 */ /* 0x000fe20008011605 */
[----:B------:R-:W-:Y:S01]  /*6f20*/  IMAD.MOV.U32 R3, RZ, RZ, 0x1 ;  /* 0x00000001ff037424 */ /* 0x000fe200078e00ff */
[----:B------:R-:W-:Y:S01]  /*6f30*/  USHF.L.U32 UR22, UR5, 0x5, URZ ;  /* 0x0000000505167899 */ /* 0x000fe2000800063f */
[----:B------:R-:W-:Y:S01]  /*6f40*/  SHF.R.S32.HI R8, RZ, 0x6, R4 ;  /* 0x00000006ff087819 */ /* 0x000fe20000011404 */
[----:B------:R-:W-:Y:S02]  /*6f50*/  USHF.L.U32 UR40, UR5, 0xb, URZ ;  /* 0x0000000b05287899 */ /* 0x000fe4000800063f */
[----:B------:R-:W-:Y:S02]  /*6f60*/  ULOP3.LUT UR5, UR5, 0xfffffffe, URZ, 0xc0, !UPT ;  /* 0xfffffffe05057892 */ /* 0x000fe4000f8ec03f */
[----:B------:R-:W-:Y:S01]  /*6f70*/  UISETP.GT.U32.AND UP0, UPT, UR4, 0xffff, UPT ;  /* 0x0000ffff0400788c */ /* 0x000fe2000bf04070 */
[----:B------:R-:W-:Y:S01]  /*6f80*/  VIADD R9, R8, 0x1 ;  /* 0x0000000108097836 */ /* 0x000fe20000000000 */
[----:B------:R-:W-:-:S02]  /*6f90*/  USHF.L.U32 UR29, UR7, UR5, URZ ;  /* 0x00000005071d7299 */ /* 0x000fc4000800063f */
[----:B------:R-:W-:Y:S02]  /*6fa0*/  ULOP3.LUT UR5, UR5, 0x1, URZ, 0xfc, !UPT ;  /* 0x0000000105057892 */ /* 0x000fe4000f8efc3f */
[----:B------:R-:W-:Y:S02]  /*6fb0*/  USEL UR4, UR4, 0xffff, !UP0 ;  /* 0x0000ffff04047887 */ /* 0x000fe4000c000000 */
[----:B------:R-:W-:Y:S02]  /*6fc0*/  USHF.L.U32 UR5, UR7, UR5, URZ ;  /* 0x0000000507057299 */ /* 0x000fe4000800063f */
[----:B------:R-:W-:Y:S02]  /*6fd0*/  ULOP3.LUT UR4, UR4, 0xffff, URZ, 0xc0, !UPT ;  /* 0x0000ffff04047892 */ /* 0x000fe4000f8ec03f */
[----:B------:R-:W-:Y:S02]  /*6fe0*/  USHF.L.U32 UR44, UR37, 0x5, URZ ;  /* 0x00000005252c7899 */ /* 0x000fe4000800063f */
[----:B------:R-:W-:-:S02]  /*6ff0*/  ULOP3.LUT UR22, UR22, 0x20, URZ, 0xc0, !UPT ;  /* 0x0000002016167892 */ /* 0x000fc4000f8ec03f */
[----:B------:R-:W-:Y:S02]  /*7000*/  ULOP3.LUT UR29, UR29, UR5, URZ, 0xfc, !UPT ;  /* 0x000000051d1d7292 */ /* 0x000fe4000f8efc3f */
[----:B------:R-:W-:-:S12]  /*7010*/  USHF.L.U32 UR30, UR30, UR4, URZ ;  /* 0x000000041e1e7299 */ /* 0x000fd8000800063f */
.L_x_177:
[----:B------:R-:W-:-:S03]  /*7020*/  UMOV UR4, 0xffffffff ;  /* 0xffffffff00047882 */ /* 0x000fc60000000000 */
[----:B------:R-:W-:Y:S05]  /*7030*/  BRA.DIV UR4, `(.L_x_167) ;  /* 0x0000000e04cc7947 */ /* 0x000fea000b800000 */
[----:B------:R-:W-:-:S13]  /*7040*/  ELECT P6, URZ, PT ;  /* 0x00000000003f782f */ /* 0x000fda00038c0000 */
.L_x_187:
[----:B------:R-:W-:Y:S04]  /*7050*/  BSSY B1, `(.L_x_168) ;  /* 0x000004d000017945 */ /* 0x000fe80003800000 */
[----:B------:R-:W-:Y:S05]  /*7060*/  @!P6 BRA `(.L_x_169) ;  /* 0x00000004002ce947 */ /* 0x000fea0003800000 */
[----:B------:R-:W0:Y:S02]  /*7070*/  LDC R4, c[0x0][0x28c] ;  /* 0x0000a300ff047b82 */ /* 0x000e240000000800 */
[----:B0-----:R-:W-:-:S13]  /*7080*/  ISETP.GE.AND P0, PT, R4, 0x1, PT ;  /* 0x000000010400780c */ /* 0x001fda0003f06270 */
[----:B------:R-:W-:Y:S05]  /*7090*/  @!P0 BRA `(.L_x_169) ;  /* 0x0000000400208947 */ /* 0x000fea0003800000 */
[----:B------:R-:W-:Y:S02]  /*70a0*/  IMAD.SHL.U32 R15, R12, 0x80, RZ ;  /* 0x000000800c0f7824 */ /* 0x000fe400078e00ff */
[----:B------:R-:W-:Y:S02]  /*70b0*/  IMAD.SHL.U32 R19, R19, 0x80, RZ ;  /* 0x0000008013137824 */ /* 0x000fe400078e00ff */
[----:B------:R-:W-:Y:S02]  /*70c0*/  IMAD.U32 R20, RZ, RZ, UR44 ;  /* 0x0000002cff147e24 */ /* 0x000fe4000f8e00ff */
[----:B------:R-:W-:Y:S02]  /*70d0*/  IMAD.U32 R22, RZ, RZ, UR22 ;  /* 0x00000016ff167e24 */ /* 0x000fe4000f8e00ff */
[----:B------:R-:W-:Y:S02]  /*70e0*/  IMAD.MOV.U32 R4, RZ, RZ, R9 ;  /* 0x000000ffff047224 */ /* 0x000fe400078e0009 */
[----:B------:R-:W-:-:S02]  /*70f0*/  IMAD.MOV.U32 R5, RZ, RZ, R3 ;  /* 0x000000ffff057224 */ /* 0x000fc400078e0003 */
[----:B------:R-:W-:Y:S02]  /*7100*/  IMAD.MOV.U32 R6, RZ, RZ, R13 ;  /* 0x000000ffff067224 */ /* 0x000fe400078e000d */
[----:B------:R-:W-:Y:S02]  /*7110*/  VIADD R24, R15, 0x40 ;  /* 0x000000400f187836 */ /* 0x000fe40000000000 */
[----:B------:R-:W-:-:S07]  /*7120*/  VIADD R25, R19, 0x40 ;  /* 0x0000004013197836 */ /* 0x000fce0000000000 */
.L_x_172:
[----:B------:R-:W0:Y:S01]  /*7130*/  S2R R21, SR_CgaCtaId ;  /* 0x0000000000157919 */ /* 0x000e220000008800 */
[----:B------:R-:W-:Y:S02]  /*7140*/  MOV R12, 0x400 ;  /* 0x00000400000c7802 */ /* 0x000fe40000000f00 */
[----:B------:R-:W-:-:S13]  /*7150*/  ISETP.NE.AND P1, PT, R0, RZ, PT ;  /* 0x000000ff0000720c */ /* 0x000fda0003f25270 */
[----:B------:R-:W1:Y:S01]  /*7160*/  @!P1 LDC R14, c[0x0][0x500] ;  /* 0x00014000ff0e9b82 */ /* 0x000e620000000800 */
[----:B0-----:R-:W-:Y:S02]  /*7170*/  LEA R23, R21, R12, 0x18 ;  /* 0x0000000c15177211 */ /* 0x001fe400078ec0ff */
[----:B------:R-:W-:-:S03]  /*7180*/  SHF.L.U32 R12, R5, 0x1f, RZ ;  /* 0x0000001f050c7819 */ /* 0x000fc600000006ff */
[----:B------:R-:W-:-:S04]  /*7190*/  IMAD R21, R6, 0x8, R23 ;  /* 0x0000000806157824 */ /* 0x000fc800078e0217 */
[----:B------:R-:W0:Y:S02]  /*71a0*/  SYNCS.PHASECHK.TRANS64.TRYWAIT P0, [R21+URZ+0x18], R12 ;  /* 0x0000180c150075a7 */ /* 0x000e24000800017f */
[----:B01----:R-:W-:Y:S05]  /*71b0*/  @!P0 BRA `(.L_x_170) ;  /* 0x0000000c008c8947 */ /* 0x003fea0003800000 */
.L_x_188:
[----:B0-----:R-:W-:Y:S01]  /*71c0*/  PRMT R12, R10, 0x9910, RZ ;  /* 0x000099100a0c7816 */ /* 0x001fe200000000ff */
[----:B------:R0:W-:Y:S03]  /*71d0*/  @!P1 SYNCS.ARRIVE.TRANS64 RZ, [R21+URZ], R14 ;  /* 0x0000000e15ff99a7 */ /* 0x0001e6000800003f */
[----:B------:R-:W-:-:S13]  /*71e0*/  ISETP.NE.AND P0, PT, R12, 0x2, PT ;  /* 0x000000020c00780c */ /* 0x000fda0003f05270 */
[----:B0-----:R-:W-:Y:S05]  /*71f0*/  @P0 BRA `(.L_x_171) ;  /* 0x0000000000040947 */ /* 0x001fea0003800000 */
[----:B------:R-:W-:Y:S01]  /*7200*/  BPT.TRAP 0x1 ;  /* 0x000000040000795c */ /* 0x000fe20000300000 */
.L_x_171:
[----:B------:R-:W-:Y:S01]  /*7210*/  R2UR UR5, R6 ;  /* 0x00000000060572ca */ /* 0x000fe200000e0000 */
[----:B------:R-:W-:Y:S01]  /*7220*/  UIADD3 UR14, UP0, UR42, 0xf0, URZ ;  /* 0x000000f02a0e7890 */ /* 0x000fe2000ff1e03f */
[----:B------:R-:W-:Y:S01]  /*7230*/  R2UR UR9, R23 ;  /* 0x00000000170972ca */ /* 0x000fe200000e0000 */
[----:B------:R-:W-:Y:S01]  /*7240*/  UPRMT UR31, URZ, 0x5410, UR30 ;  /* 0x000054103f1f7896 */ /* 0x000fe2000800001e */
[----:B------:R-:W-:Y:S01]  /*7250*/  R2UR UR33, R21 ;  /* 0x00000000152172ca */ /* 0x000fe200000e0000 */
[----:B------:R-:W-:Y:S01]  /*7260*/  UIADD3.X UR15, URZ, UR43, URZ, UP0, !UPT ;  /* 0x0000002b3f0f7290 */ /* 0x000fe200087fe43f */
[----:B------:R-:W-:Y:S01]  /*7270*/  R2UR UR35, R20 ;  /* 0x00000000142372ca */ /* 0x000fe200000e0000 */
[----:B------:R-:W-:Y:S01]  /*7280*/  VIADD R4, R4, 0xffffffff ;  /* 0xffffffff04047836 */ /* 0x000fe20000000000 */
[----:B------:R-:W-:Y:S01]  /*7290*/  R2UR UR36, R7 ;  /* 0x00000000072472ca */ /* 0x000fe200000e0000 */
[----:B------:R-:W-:Y:S01]  /*72a0*/  UMOV UR6, 0x0 ;  /* 0x0000000000067882 */ /* 0x000fe20000000000 */
[----:B------:R-:W-:Y:S01]  /*72b0*/  R2UR UR34, R15 ;  /* 0x000000000f2272ca */ /* 0x000fe200000e0000 */
[----:B------:R-:W-:Y:S01]  /*72c0*/  UMOV UR7, 0x10000000 ;  /* 0x1000000000077882 */ /* 0x000fe20000000000 */
[----:B------:R-:W-:Y:S01]  /*72d0*/  R2UR UR26, R24 ;  /* 0x00000000181a72ca */ /* 0x000fe200000e0000 */
[----:B------:R-:W-:Y:S01]  /*72e0*/  USHF.L.U32 UR5, UR5, 0xd, URZ ;  /* 0x0000000d05057899 */ /* 0x000fe2000800063f */
[----:B------:R-:W-:Y:S01]  /*72f0*/  R2UR UR19, R22 ;  /* 0x00000000161372ca */ /* 0x000fe200000e0000 */
[----:B------:R-:W-:Y:S01]  /*7300*/  UIADD3 UR4, UP1, UR42, 0x1f0, URZ ;  /* 0x000001f02a047890 */ /* 0x000fe2000ff3e03f */
[----:B------:R-:W-:Y:S01]  /*7310*/  R2UR UR18, R19 ;  /* 0x00000000131272ca */ /* 0x000fe200000e0000 */
[----:B------:R-:W-:Y:S01]  /*7320*/  ULEA UR8, UR37, UR5, 0xb ;  /* 0x0000000525087291 */ /* 0x000fe2000f8e583f */
[----:B------:R-:W-:Y:S01]  /*7330*/  R2UR UR10, R25 ;  /* 0x00000000190a72ca */ /* 0x000fe200000e0000 */
[----:B------:R-:W-:Y:S01]  /*7340*/  ULOP3.LUT UR5, UR5, 0x800, UR40, 0xf8, !UPT ;  /* 0x0000080005057892 */ /* 0x000fe2000f8ef828 */
[----:B------:R-:W-:Y:S01]  /*7350*/  ISETP.GT.AND P1, PT, R4, 0x1, PT ;  /* 0x000000010400780c */ /* 0x000fe20003f24270 */
[----:B------:R-:W-:Y:S01]  /*7360*/  ULEA UR8, UR8, UR9, 0x1 ;  /* 0x0000000908087291 */ /* 0x000fe2000f8e083f */
[----:B------:R-:W-:Y:S01]  /*7370*/  VIADD R6, R6, 0x1 ;  /* 0x0000000106067836 */ /* 0x000fe20000000000 */
[----:B------:R-:W-:Y:S01]  /*7380*/  ULEA UR5, UR5, UR9, 0x1 ;  /* 0x0000000905057291 */ /* 0x000fe2000f8e083f */
[----:B------:R-:W-:Y:S01]  /*7390*/  VIADD R22, R22, 0x40 ;  /* 0x0000004016167836 */ /* 0x000fe20000000000 */
[----:B------:R-:W-:Y:S01]  /*73a0*/  UIADD3 UR32, UR8, 0x100, URZ ;  /* 0x0000010008207890 */ /* 0x000fe2000fffe03f */
[----:B------:R-:W-:Y:S01]  /*73b0*/  VIADD R20, R20, 0x40 ;  /* 0x0000004014147836 */ /* 0x000fe20000000000 */
[----:B------:R-:W-:Y:S01]  /*73c0*/  UIADD3 UR24, UR8, 0x2100, URZ ;  /* 0x0000210008187890 */ /* 0x000fe2000fffe03f */
[C---:B------:R-:W-:Y:S01]  /*73d0*/  ISETP.NE.AND P0, PT, R6.reuse, 0x3, PT ;  /* 0x000000030600780c */ /* 0x040fe20003f05270 */
[----:B------:R-:W-:Y:S01]  /*73e0*/  UMOV UR25, UR33 ;  /* 0x0000002100197c82 */ /* 0x000fe20008000000 */
[----:B------:R-:W-:Y:S01]  /*73f0*/  UMOV UR27, UR35 ;  /* 0x00000023001b7c82 */ /* 0x000fe20008000000 */
[----:B------:R-:W-:Y:S01]  /*7400*/  UMOV UR28, UR36 ;  /* 0x00000024001c7c82 */ /* 0x000fe20008000000 */
[----:B------:R-:W-:Y:S01]  /*7410*/  UIADD3 UR16, UR5, 0xc100, URZ ;  /* 0x0000c10005107890 */ /* 0x000fe2000fffe03f */
[----:B------:R-:W-:Y:S01]  /*7420*/  SEL R12, RZ, 0x1, P0 ;  /* 0x00000001ff0c7807 */ /* 0x000fe20000000000 */
[----:B------:R-:W-:Y:S01]  /*7430*/  UTMALDG.3D.MULTICAST [UR32], [UR14], UR31, desc[UR6] ;  /* 0x000006200e0073b4 */ /* 0x000fe2000801181f */
[----:B------:R-:W-:Y:S01]  /*7440*/  UIADD3 UR8, UR5, 0xe100, URZ ;  /* 0x0000e10005087890 */ /* 0x000fe2000fffe03f */
[----:B------:R-:W-:Y:S01]  /*7450*/  SEL R6, R6, RZ, P0 ;  /* 0x000000ff06067207 */ /* 0x000fe20000000000 */
[----:B------:R-:W-:Y:S01]  /*7460*/  UIADD3.X UR5, URZ, UR43, URZ, UP1, !UPT ;  /* 0x0000002b3f057290 */ /* 0x000fe20008ffe43f */
[----:B------:R-:W-:Y:S01]  /*7470*/  LOP3.LUT R5, R5, R12, RZ, 0x3c, !PT ;  /* 0x0000000c05057212 */ /* 0x000fe200078e3cff */
[----:B------:R-:W-:Y:S01]  /*7480*/  UMOV UR17, UR33 ;  /* 0x0000002100117c82 */ /* 0x000fe20008000000 */
[----:B------:R-:W-:Y:S01]  /*7490*/  UMOV UR20, UR36 ;  /* 0x0000002400147c82 */ /* 0x000fe20008000000 */
[----:B------:R-:W-:Y:S01]  /*74a0*/  UMOV UR9, UR33 ;  /* 0x0000002100097c82 */ /* 0x000fe20008000000 */
[----:B------:R0:W-:Y:S01]  /*74b0*/  UTMALDG.3D.MULTICAST [UR24], [UR14], UR31, desc[UR6] ;  /* 0x000006180e0073b4 */ /* 0x0001e2000801181f */
[----:B------:R-:W-:Y:S01]  /*74c0*/  UMOV UR11, UR19 ;  /* 0x00000013000b7c82 */ /* 0x000fe20008000000 */
[----:B------:R-:W-:Y:S01]  /*74d0*/  UMOV UR12, UR36 ;  /* 0x00000024000c7c82 */ /* 0x000fe20008000000 */
[----:B0-----:R-:W-:-:S09]  /*74e0*/  UPRMT UR14, URZ, 0x5410, UR29 ;  /* 0x000054103f0e7896 */ /* 0x001fd2000800001d */
[----:B------:R0:W-:Y:S01]  /*74f0*/  UTMALDG.3D.MULTICAST [UR16], [UR4], UR14, desc[UR6] ;  /* 0x00000610040073b4 */ /* 0x0001e2000801180e */
[----:B------:R0:W-:Y:S02]  /*7500*/  UTMALDG.3D.MULTICAST [UR8], [UR4], UR14, desc[UR6] ;  /* 0x00000608040073b4 */ /* 0x0001e4000801180e */
[----:B0-----:R-:W-:Y:S05]  /*7510*/  @P1 BRA `(.L_x_172) ;  /* 0xfffffffc00041947 */ /* 0x001fea000383ffff */
.L_x_169:
[----:B------:R-:W-:Y:S05]  /*7520*/  BSYNC B1 ;  /* 0x0000000000017941 */ /* 0x000fea0003800000 */
.L_x_168:
[----:B------:R-:W-:Y:S01]  /*7530*/  LOP3.LUT P1, RZ, R11, 0xff, RZ, 0xc0, !PT ;  /* 0x000000ff0bff7812 */ /* 0x000fe2000782c0ff */
[C---:B------:R-:W-:Y:S01]  /*7540*/  IMAD.IADD R13, R8.reuse, 0x1, R13 ;  /* 0x00000001080d7824 */ /* 0x040fe200078e020d */
[----:B------:R-:W-:Y:S01]  /*7550*/  ULDC.64 UR4, c[0x0][0x650] ;  /* 0x0001940000047ab9 */ /* 0x000fe20000000a00 */
[C---:B------:R-:W-:Y:S01]  /*7560*/  ISETP.GE.U32.AND P2, PT, R8.reuse, 0x3, PT ;  /* 0x000000030800780c */ /* 0x040fe20003f46070 */
[----:B------:R-:W-:Y:S01]  /*7570*/  BSSY B1, `(.L_x_173) ;  /* 0x000006b000017945 */ /* 0x000fe20003800000 */
[----:B------:R-:W-:Y:S01]  /*7580*/  IMAD.MOV.U32 R12, RZ, RZ, -0x1 ;  /* 0xffffffffff0c7424 */ /* 0x000fe200078e00ff */
[----:B------:R-:W-:Y:S01]  /*7590*/  ISETP.GT.U32.AND P0, PT, R13, 0x2, PT ;  /* 0x000000020d00780c */ /* 0x000fe20003f04070 */
[----:B------:R-:W-:Y:S01]  /*75a0*/  IMAD.MOV.U32 R19, RZ, RZ, -0x1 ;  /* 0xffffffffff137424 */ /* 0x000fe200078e00ff */
[----:B------:R-:W-:Y:S01]  /*75b0*/  PRMT R11, RZ, 0x7610, R11 ;  /* 0x00007610ff0b7816 */ /* 0x000fe2000000000b */
[----:B------:R-:W-:Y:S01]  /*75c0*/  IMAD.MOV.U32 R7, RZ, RZ, -0x1 ;  /* 0xffffffffff077424 */ /* 0x000fe200078e00ff */
[----:B------:R-:W-:-:S03]  /*75d0*/  ISETP.LT.U32.AND P0, PT, R8, 0x3, P0 ;  /* 0x000000030800780c */ /* 0x000fc60000701070 */
[----:B------:R-:W0:Y:S01]  /*75e0*/  @P1 S2R R5, SR_CgaCtaId ;  /* 0x0000000000051919 */ /* 0x000e220000008800 */
[----:B------:R-:W-:-:S04]  /*75f0*/  @P1 MOV R4, 0x400 ;  /* 0x0000040000041802 */ /* 0x000fc80000000f00 */
[----:B0-----:R-:W-:Y:S01]  /*7600*/  @P1 LEA R6, R5, R4, 0x18 ;  /* 0x0000000405061211 */ /* 0x001fe200078ec0ff */
[----:B------:R-:W-:Y:S01]  /*7610*/  IMAD.WIDE.U32 R4, R13, -0x55555555, RZ ;  /* 0xaaaaaaab0d047825 */ /* 0x000fe200078e00ff */
[----:B------:R-:W-:Y:S02]  /*7620*/  SEL R4, RZ, 0x1, !P0 ;  /* 0x00000001ff047807 */ /* 0x000fe40004000000 */
[----:B------:R0:W-:Y:S01]  /*7630*/  @P1 SYNCS.ARRIVE.TRANS64.A1T0 RZ, [R6+URZ+0x48], RZ ;  /* 0x000048ff06ff19a7 */ /* 0x0001e2000810003f */
[----:B------:R-:W-:Y:S02]  /*7640*/  IADD3 R16, P1, R16, UR38, RZ ;  /* 0x0000002610107c10 */ /* 0x000fe4000ff3e0ff */
[----:B------:R-:W-:Y:S02]  /*7650*/  LOP3.LUT R3, R3, R4, RZ, 0x3c, !PT ;  /* 0x0000000403037212 */ /* 0x000fe400078e3cff */
[----:B------:R-:W-:Y:S02]  /*7660*/  IADD3.X R17, R17, UR41, RZ, P1, !PT ;  /* 0x0000002911117c10 */ /* 0x000fe40008ffe4ff */
[----:B------:R-:W-:-:S02]  /*7670*/  ISETP.GE.U32.AND P0, PT, R16, UR4, PT ;  /* 0x0000000410007c0c */ /* 0x000fc4000bf06070 */
[----:B0-----:R-:W-:Y:S02]  /*7680*/  SHF.R.U32.HI R6, RZ, 0x1, R5 ;  /* 0x00000001ff067819 */ /* 0x001fe40000011605 */
[----:B------:R-:W-:Y:S02]  /*7690*/  ISETP.GE.U32.AND.EX P0, PT, R17, UR5, PT, P0 ;  /* 0x0000000511007c0c */ /* 0x000fe4000bf06100 */
[----:B------:R-:W-:Y:S01]  /*76a0*/  @P2 LOP3.LUT R3, R3, 0x1, R6, 0x78, !PT ;  /* 0x0000000103032812 */ /* 0x000fe200078e7806 */
[----:B------:R-:W-:Y:S01]  /*76b0*/  IMAD R13, R6, -0x3, R13 ;  /* 0xfffffffd060d7824 */ /* 0x000fe200078e020d */
[----:B------:R-:W-:-:S09]  /*76c0*/  PRMT R4, RZ, 0x7610, R4 ;  /* 0x00007610ff047816 */ /* 0x000fd20000000004 */
[----:B------:R-:W-:Y:S05]  /*76d0*/  @P0 BRA `(.L_x_174) ;  /* 0x0000000400500947 */ /* 0x000fea0003800000 */
[----:B------:R-:W0:Y:S01]  /*76e0*/  S2R R15, SR_CTAID.X ;  /* 0x00000000000f7919 */ /* 0x000e220000002500 */
[----:B------:R-:W-:Y:S01]  /*76f0*/  ULDC.64 UR4, c[0x0][0x628] ;  /* 0x00018a0000047ab9 */ /* 0x000fe20000000a00 */
[----:B------:R-:W1:Y:S01]  /*7700*/  LDC R20, c[0x0][0x144] ;  /* 0x00005100ff147b82 */ /* 0x000e620000000800 */
[----:B------:R-:W-:Y:S01]  /*7710*/  ISETP.NE.U32.AND P0, PT, RZ, UR4, PT ;  /* 0x00000004ff007c0c */ /* 0x000fe2000bf05070 */
[----:B------:R-:W2:Y:S01]  /*7720*/  S2R R12, SR_CTAID.Y ;  /* 0x00000000000c7919 */ /* 0x000ea20000002600 */
[----:B------:R-:W-:Y:S01]  /*7730*/  ULDC UR6, c[0x0][0x150] ;  /* 0x0000540000067ab9 */ /* 0x000fe20000000800 */
[----:B------:R-:W-:Y:S01]  /*7740*/  ULDC UR7, c[0x0][0x630] ;  /* 0x00018c0000077ab9 */ /* 0x000fe20000000800 */
[----:B------:R-:W-:Y:S01]  /*7750*/  ISETP.NE.AND.EX P0, PT, RZ, UR5, PT, P0 ;  /* 0x00000005ff007c0c */ /* 0x000fe2000bf05300 */
[----:B------:R-:W-:Y:S01]  /*7760*/  IMAD.MOV.U32 R4, RZ, RZ, R16 ;  /* 0x000000ffff047224 */ /* 0x000fe200078e0010 */
[----:B0-----:R-:W-:-:S05]  /*7770*/  I2FP.F32.U32 R5, R15 ;  /* 0x0000000f00057245 */ /* 0x001fca0000201000 */
[----:B------:R-:W-:Y:S01]  /*7780*/  FMUL R21, R5, UR6 ;  /* 0x0000000605157c20 */ /* 0x000fe20008400000 */
[----:B------:R-:W-:-:S05]  /*7790*/  IMAD.MOV.U32 R5, RZ, RZ, R17 ;  /* 0x000000ffff057224 */ /* 0x000fca00078e0011 */
[----:B--2---:R-:W-:Y:S05]  /*77a0*/  @!P0 BRA `(.L_x_175) ;  /* 0x0000000000288947 */ /* 0x004fea0003800000 */
[----:B------:R-:W-:Y:S02]  /*77b0*/  ULDC UR6, c[0x0][0x634] ;  /* 0x00018d0000067ab9 */ /* 0x000fe40000000800 */
[----:B------:R-:W-:-:S05]  /*77c0*/  IADD3 R5, P0, R16, UR6, RZ ;  /* 0x0000000610057c10 */ /* 0x000fca000ff1e0ff */
[----:B------:R-:W-:-:S04]  /*77d0*/  IMAD.X R19, RZ, RZ, R17, P0 ;  /* 0x000000ffff137224 */ /* 0x000fc800000e0611 */
[----:B------:R-:W-:-:S04]  /*77e0*/  IMAD.WIDE.U32 R6, R19, UR4, RZ ;  /* 0x0000000413067c25 */ /* 0x000fc8000f8e00ff */
[----:B------:R-:W-:-:S04]  /*77f0*/  IMAD.WIDE.U32 R6, P0, R5, UR5, R6 ;  /* 0x0000000505067c25 */ /* 0x000fc8000f800006 */
[----:B------:R-:W-:-:S04]  /*7800*/  IMAD.WIDE.U32 R4, R5, UR4, RZ ;  /* 0x0000000405047c25 */ /* 0x000fc8000f8e00ff */
[----:B------:R-:W-:Y:S01]  /*7810*/  IMAD.MOV.U32 R4, RZ, RZ, R7 ;  /* 0x000000ffff047224 */ /* 0x000fe200078e0007 */
[----:B------:R-:W-:Y:S01]  /*7820*/  IADD3 RZ, P1, R5, R6, RZ ;  /* 0x0000000605ff7210 */ /* 0x000fe20007f3e0ff */
[----:B------:R-:W-:-:S04]  /*7830*/  IMAD.X R5, RZ, RZ, RZ, P0 ;  /* 0x000000ffff057224 */ /* 0x000fc800000e06ff */
[----:B------:R-:W-:-:S08]  /*7840*/  IMAD.WIDE.U32.X R4, R19, UR5, R4, P1 ;  /* 0x0000000513047c25 */ /* 0x000fd000088e0404 */
.L_x_175:
[--C-:B------:R-:W-:Y:S01]  /*7850*/  SHF.R.U64 R14, R4, UR7, R5.reuse ;  /* 0x00000007040e7c19 */ /* 0x100fe20008001205 */
[----:B------:R-:W0:Y:S01]  /*7860*/  F2I.U32.TRUNC.NTZ R21, R21 ;  /* 0x0000001500157305 */ /* 0x000e22000020f000 */
[----:B------:R-:W-:Y:S01]  /*7870*/  SHF.R.U32.HI R4, RZ, UR7, R5 ;  /* 0x00000007ff047c19 */ /* 0x000fe20008011605 */
[----:B------:R-:W-:Y:S01]  /*7880*/  ULDC.64 UR4, c[0x0][0x620] ;  /* 0x0001880000047ab9 */ /* 0x000fe20000000a00 */
[----:B------:R-:W-:Y:S01]  /*7890*/  IADD3 R7, P0, RZ, -R14, RZ ;  /* 0x8000000eff077210 */ /* 0x000fe20007f1e0ff */
[----:B------:R-:W-:-:S04]  /*78a0*/  ULDC.64 UR6, c[0x0][0x640] ;  /* 0x0001900000067ab9 */ /* 0x000fc80000000a00 */
[----:B------:R-:W-:Y:S01]  /*78b0*/  IMAD.X R4, RZ, RZ, ~R4, P0 ;  /* 0x000000ffff047224 */ /* 0x000fe200000e0e04 */
[----:B------:R-:W-:-:S03]  /*78c0*/  ISETP.NE.U32.AND P0, PT, RZ, UR6, PT ;  /* 0x00000006ff007c0c */ /* 0x000fc6000bf05070 */
[----:B------:R-:W-:Y:S01]  /*78d0*/  IMAD R6, R4, UR4, RZ ;  /* 0x0000000404067c24 */ /* 0x000fe2000f8e02ff */
[----:B------:R-:W-:Y:S01]  /*78e0*/  ISETP.NE.AND.EX P0, PT, RZ, UR7, PT, P0 ;  /* 0x00000007ff007c0c */ /* 0x000fe2000bf05300 */
[----:B------:R-:W-:Y:S01]  /*78f0*/  IMAD.WIDE.U32 R4, R7, UR4, R16 ;  /* 0x0000000407047c25 */ /* 0x000fe2000f8e0010 */
[----:B------:R-:W-:-:S03]  /*7900*/  ULDC UR4, c[0x0][0x618] ;  /* 0x0001860000047ab9 */ /* 0x000fc60000000800 */
[----:B------:R-:W-:Y:S01]  /*7910*/  IMAD R7, R7, UR5, R6 ;  /* 0x0000000507077c24 */ /* 0x000fe2000f8e0206 */
[----:B------:R-:W-:Y:S01]  /*7920*/  ULDC UR5, c[0x0][0x154] ;  /* 0x0000550000057ab9 */ /* 0x000fe20000000800 */
[----:B0-----:R-:W-:Y:S02]  /*7930*/  IMAD.MOV R6, RZ, RZ, -R21 ;  /* 0x000000ffff067224 */ /* 0x001fe400078e0a15 */
[----:B------:R-:W0:Y:S01]  /*7940*/  LDC R21, c[0x0][0x148] ;  /* 0x00005200ff157b82 */ /* 0x000e220000000800 */
[----:B------:R-:W-:Y:S02]  /*7950*/  IMAD.IADD R5, R5, 0x1, R7 ;  /* 0x0000000105057824 */ /* 0x000fe400078e0207 */
[----:B-1----:R-:W-:Y:S01]  /*7960*/  IMAD R15, R20, R6, R15 ;  /* 0x00000006140f7224 */ /* 0x002fe200078e020f */
[----:B------:R-:W-:Y:S02]  /*7970*/  I2FP.F32.U32 R6, R12 ;  /* 0x0000000c00067245 */ /* 0x000fe40000201000 */
[----:B------:R-:W-:-:S02]  /*7980*/  SHF.R.U64 R19, R4, UR4, R5 ;  /* 0x0000000404137c19 */ /* 0x000fc40008001205 */
[----:B------:R-:W-:Y:S01]  /*7990*/  SHF.R.U32.HI R4, RZ, UR4, R5 ;  /* 0x00000004ff047c19 */ /* 0x000fe20008011605 */
[----:B------:R-:W-:Y:S01]  /*79a0*/  FMUL R6, R6, UR5 ;  /* 0x0000000506067c20 */ /* 0x000fe20008400000 */
[----:B------:R-:W-:Y:S02]  /*79b0*/  ULDC UR4, c[0x0][0x608] ;  /* 0x0001820000047ab9 */ /* 0x000fe40000000800 */
[--C-:B------:R-:W-:Y:S01]  /*79c0*/  SHF.R.U64 R22, R19, UR4, R4.reuse ;  /* 0x0000000413167c19 */ /* 0x100fe20008001204 */
[----:B------:R1:W2:Y:S01]  /*79d0*/  F2I.U32.TRUNC.NTZ R24, R6 ;  /* 0x0000000600187305 */ /* 0x0002a2000020f000 */
[----:B------:R-:W-:Y:S01]  /*79e0*/  SHF.R.U32.HI R5, RZ, UR4, R4 ;  /* 0x00000004ff057c19 */ /* 0x000fe20008011604 */
[----:B------:R-:W-:-:S03]  /*79f0*/  ULDC UR4, c[0x0][0x658] ;  /* 0x0001960000047ab9 */ /* 0x000fc60000000800 */
[--C-:B------:R-:W-:Y:S02]  /*7a00*/  SHF.R.U64 R20, R22, UR4, R5.reuse ;  /* 0x0000000416147c19 */ /* 0x100fe40008001205 */
[----:B------:R-:W-:-:S03]  /*7a10*/  SHF.R.U32.HI R23, RZ, UR4, R5 ;  /* 0x00000004ff177c19 */ /* 0x000fc60008011605 */
[----:B------:R-:W-:Y:S02]  /*7a20*/  IMAD.MOV.U32 R4, RZ, RZ, R20 ;  /* 0x000000ffff047224 */ /* 0x000fe400078e0014 */
[----:B------:R-:W-:Y:S01]  /*7a30*/  IMAD.MOV.U32 R5, RZ, RZ, R23 ;  /* 0x000000ffff057224 */ /* 0x000fe200078e0017 */
[----:B-1----:R-:W-:Y:S06]  /*7a40*/  @!P0 BRA `(.L_x_176) ;  /* 0x0000000000288947 */ /* 0x002fec0003800000 */
        /* <DEDUP_REMOVED lines=10> */
.L_x_176:
[----:B------:R-:W-:Y:S01]  /*7af0*/  ISETP.NE.AND P0, PT, R2, 0x1, PT ;  /* 0x000000010200780c */ /* 0x000fe20003f05270 */
[----:B------:R-:W-:Y:S01]  /*7b00*/  ULDC UR4, c[0x0][0x648] ;  /* 0x0001920000047ab9 */ /* 0x000fe20000000800 */
[----:B------:R-:W-:Y:S01]  /*7b10*/  LOP3.LUT R22, R22, UR23, RZ, 0xc0, !PT ;  /* 0x0000001716167c12 */ /* 0x000fe2000f8ec0ff */
[----:B--2---:R-:W-:Y:S01]  /*7b20*/  IMAD.MOV R24, RZ, RZ, -R24 ;  /* 0x000000ffff187224 */ /* 0x004fe200078e0a18 */
[----:B------:R-:W-:Y:S01]  /*7b30*/  SHF.R.U64 R5, R4, UR4, R5 ;  /* 0x0000000404057c19 */ /* 0x000fe20008001205 */
[----:B------:R-:W-:Y:S01]  /*7b40*/  ULDC UR4, c[0x0][0x638] ;  /* 0x00018e0000047ab9 */ /* 0x000fe20000000800 */
[----:B------:R-:W-:Y:S01]  /*7b50*/  LOP3.LUT R19, R19, UR13, RZ, 0xc0, !PT ;  /* 0x0000000d13137c12 */ /* 0x000fe2000f8ec0ff */
[----:B------:R-:W-:Y:S01]  /*7b60*/  ULDC UR5, c[0x0][0x610] ;  /* 0x0001840000057ab9 */ /* 0x000fe20000000800 */
[----:B------:R-:W-:Y:S02]  /*7b70*/  IMAD.MOV.U32 R4, RZ, RZ, 0x1 ;  /* 0x00000001ff047424 */ /* 0x000fe400078e00ff */
[----:B------:R-:W-:-:S02]  /*7b80*/  IMAD.MOV R7, RZ, RZ, -R5 ;  /* 0x000000ffff077224 */ /* 0x000fc400078e0a05 */
[----:B------:R-:W-:Y:S02]  /*7b90*/  IMAD R22, R5, UR21, R22 ;  /* 0x0000001505167c24 */ /* 0x000fe4000f8e0216 */
[----:B0-----:R-:W-:Y:S02]  /*7ba0*/  @P0 IMAD R15, R21, R24, R12 ;  /* 0x00000018150f0224 */ /* 0x001fe400078e020c */
[----:B------:R-:W-:Y:S01]  /*7bb0*/  IMAD R20, R7, UR4, R20 ;  /* 0x0000000407147c24 */ /* 0x000fe2000f8e0214 */
[----:B------:R-:W-:Y:S01]  /*7bc0*/  ULDC UR4, c[0x0][0x600] ;  /* 0x0001800000047ab9 */ /* 0x000fe20000000800 */
[----:B------:R-:W-:Y:S02]  /*7bd0*/  IMAD R15, R22, UR5, R15 ;  /* 0x00000005160f7c24 */ /* 0x000fe4000f8e020f */
[----:B------:R-:W-:Y:S02]  /*7be0*/  IMAD R20, R20, UR4, R19 ;  /* 0x0000000414147c24 */ /* 0x000fe4000f8e0213 */
[----:B------:R-:W-:-:S03]  /*7bf0*/  IMAD.MOV.U32 R7, RZ, RZ, R14 ;  /* 0x000000ffff077224 */ /* 0x000fc600078e000e */
[----:B------:R-:W-:Y:S02]  /*7c00*/  SEL R19, R20, R15, !P0 ;  /* 0x0000000f14137207 */ /* 0x000fe40004000000 */
[----:B------:R-:W-:-:S07]  /*7c10*/  SEL R12, R15, R20, !P0 ;  /* 0x000000140f0c7207 */ /* 0x000fce0004000000 */
.L_x_174:
[----:B------:R-:W-:Y:S05]  /*7c20*/  BSYNC B1 ;  /* 0x0000000000017941 */ /* 0x000fea0003800000 */
.L_x_173:
[----:B------:R-:W-:-:S13]  /*7c30*/  LOP3.LUT P0, RZ, R4, 0xff, RZ, 0xc0, !PT ;  /* 0x000000ff04ff7812 */ /* 0x000fda000780c0ff */
[----:B------:R-:W-:Y:S05]  /*7c40*/  @P0 BRA `(.L_x_177) ;  /* 0xfffffff000f40947 */ /* 0x000fea000383ffff */
[----:B------:R-:W-:Y:S05]  /*7c50*/  BSYNC B0 ;  /* 0x0000000000007941 */ /* 0x000fea0003800000 */
.L_x_166:
[----:B------:R-:W-:-:S03]  /*7c60*/  UMOV UR4, 0xffffffff ;  /* 0xffffffff00047882 */ /* 0x000fc60000000000 */
[----:B------:R-:W-:Y:S05]  /*7c70*/  BRA.DIV UR4, `(.L_x_178) ;  /* 0x0000000204f07947 */ /* 0x000fea000b800000 */
[----:B------:R-:W-:-:S13]  /*7c80*/  ELECT P6, URZ, PT ;  /* 0x00000000003f782f */ /* 0x000fda00038c0000 */
.L_x_191:
[----:B------:R-:W-:Y:S04]  /*7c90*/  BSSY B0, `(.L_x_179) ;  /* 0x0000022000007945 */ /* 0x000fe80003800000 */
[----:B------:R-:W-:Y:S05]  /*7ca0*/  @!P6 BRA `(.L_x_180) ;  /* 0x000000000080e947 */ /* 0x000fea0003800000 */
[----:B------:R-:W-:-:S04]  /*7cb0*/  LOP3.LUT R18, R18, 0x2, RZ, 0xfc, !PT ;  /* 0x0000000212127812 */ /* 0x000fc800078efcff */
[----:B------:R-:W-:-:S13]  /*7cc0*/  ISETP.NE.AND P0, PT, R18, 0x3, PT ;  /* 0x000000031200780c */ /* 0x000fda0003f05270 */
[----:B------:R-:W-:Y:S05]  /*7cd0*/  @!P0 BRA `(.L_x_181) ;  /* 0x0000000000048947 */ /* 0x000fea0003800000 */
[----:B------:R-:W-:Y:S01]  /*7ce0*/  BPT.TRAP 0x1 ;  /* 0x000000040000795c */ /* 0x000fe20000300000 */
.L_x_181:
[----:B------:R-:W0:Y:S01]  /*7cf0*/  S2R R5, SR_CgaCtaId ;  /* 0x0000000000057919 */ /* 0x000e220000008800 */
[----:B------:R-:W-:Y:S02]  /*7d00*/  MOV R0, 0x400 ;  /* 0x0000040000007802 */ /* 0x000fe40000000f00 */
[----:B------:R-:W-:Y:S02]  /*7d10*/  SHF.L.U32 R4, R3, 0x1f, RZ ;  /* 0x0000001f03047819 */ /* 0x000fe400000006ff */
[----:B0-----:R-:W-:-:S05]  /*7d20*/  LEA R0, R5, R0, 0x18 ;  /* 0x0000000005007211 */ /* 0x001fca00078ec0ff */
[----:B------:R-:W-:-:S04]  /*7d30*/  VIADD R0, R0, 0x18 ;  /* 0x0000001800007836 */ /* 0x000fc80000000000 */
[C---:B------:R-:W-:Y:S02]  /*7d40*/  IMAD R7, R13.reuse, 0x8, R0 ;  /* 0x000000080d077824 */ /* 0x040fe400078e0200 */
[----:B------:R-:W-:Y:S02]  /*7d50*/  VIADD R13, R13, 0x1 ;  /* 0x000000010d0d7836 */ /* 0x000fe40000000000 */
[----:B------:R-:W0:Y:S03]  /*7d60*/  SYNCS.PHASECHK.TRANS64.TRYWAIT P0, [R7+URZ], R4 ;  /* 0x00000004070075a7 */ /* 0x000e26000800017f */
[----:B------:R-:W-:-:S04]  /*7d70*/  ISETP.NE.AND P1, PT, R13, 0x3, PT ;  /* 0x000000030d00780c */ /* 0x000fc80003f25270 */
[----:B------:R-:W-:Y:S02]  /*7d80*/  SEL R2, RZ, 0x1, P1 ;  /* 0x00000001ff027807 */ /* 0x000fe40000800000 */
[----:B------:R-:W-:Y:S02]  /*7d90*/  SEL R13, R13, RZ, P1 ;  /* 0x000000ff0d0d7207 */ /* 0x000fe40000800000 */
[----:B------:R-:W-:-:S03]  /*7da0*/  LOP3.LUT R9, R3, R2, RZ, 0x3c, !PT ;  /* 0x0000000203097212 */ /* 0x000fc600078e3cff */
[----:B------:R-:W-:Y:S01]  /*7db0*/  IMAD R6, R13, 0x8, R0 ;  /* 0x000000080d067824 */ /* 0x000fe200078e0200 */
[----:B------:R-:W-:Y:S01]  /*7dc0*/  SHF.L.U32 R5, R9, 0x1f, RZ ;  /* 0x0000001f09057819 */ /* 0x000fe200000006ff */
[----:B0-----:R-:W-:Y:S06]  /*7dd0*/  @!P0 BRA `(.L_x_182) ;  /* 0x0000000000b88947 */ /* 0x001fec0003800000 */
.L_x_192:
[----:B------:R-:W1:Y:S01]  /*7de0*/  SYNCS.PHASECHK.TRANS64.TRYWAIT P0, [R6+URZ], R5 ;  /* 0x00000005060075a7 */ /* 0x000e62000800017f */
[----:B------:R-:W-:-:S05]  /*7df0*/  VIADD R2, R13, 0x1 ;  /* 0x000000010d027836 */ /* 0x000fca0000000000 */
[----:B------:R-:W-:-:S04]  /*7e00*/  ISETP.NE.AND P1, PT, R2, 0x3, PT ;  /* 0x000000030200780c */ /* 0x000fc80003f25270 */
[----:B0-----:R-:W-:Y:S02]  /*7e10*/  SEL R4, RZ, 0x1, P1 ;  /* 0x00000001ff047807 */ /* 0x001fe40000800000 */
[----:B------:R-:W-:Y:S02]  /*7e20*/  SEL R3, R2, RZ, P1 ;  /* 0x000000ff02037207 */ /* 0x000fe40000800000 */
[----:B------:R-:W-:Y:S01]  /*7e30*/  LOP3.LUT R4, R9, R4, RZ, 0x3c, !PT ;  /* 0x0000000409047212 */ /* 0x000fe200078e3cff */
[----:B-1----:R-:W-:Y:S06]  /*7e40*/  @!P0 BRA `(.L_x_183) ;  /* 0x0000000000b08947 */ /* 0x002fec0003800000 */
.L_x_193:
[----:B------:R-:W-:Y:S01]  /*7e50*/  IMAD R3, R3, 0x8, R0 ;  /* 0x0000000803037824 */ /* 0x000fe200078e0200 */
[----:B------:R-:W-:-:S07]  /*7e60*/  SHF.L.U32 R0, R4, 0x1f, RZ ;  /* 0x0000001f04007819 */ /* 0x000fce00000006ff */
.L_x_184:
[----:B-1----:R1:W2:Y:S02]  /*7e70*/  SYNCS.PHASECHK.TRANS64.TRYWAIT P0, [R3+URZ], R0 ;  /* 0x00000000030075a7 */ /* 0x0022a4000800017f */
[----:B--2---:R-:W-:Y:S05]  /*7e80*/  @!P0 NANOSLEEP.SYNCS 0x989680 ;  /* 0x009896800000895d */ /* 0x004fea0003900000 */
[----:B------:R-:W2:Y:S02]  /*7e90*/  @!P0 SYNCS.PHASECHK.TRANS64 P0, [R3+URZ], R0 ;  /* 0x00000000030085a7 */ /* 0x000ea4000800007f */
[----:B--2---:R-:W-:Y:S05]  /*7ea0*/  @!P0 BRA `(.L_x_184) ;  /* 0xfffffffc00f08947 */ /* 0x004fea000383ffff */
.L_x_180:
[----:B------:R-:W-:Y:S05]  /*7eb0*/  BSYNC B0 ;  /* 0x0000000000007941 */ /* 0x000fea0003800000 */
.L_x_179:
[----:B------:R-:W-:Y:S05]  /*7ec0*/  EXIT ;  /* 0x000000000000794d */ /* 0x000fea0003800000 */
.L_x_21:
[----:B-1----:R1:W2:Y:S02]  /*7ed0*/  SYNCS.PHASECHK.TRANS64.TRYWAIT P1, [R3+URZ], R0 ;  /* 0x00000000030075a7 */ /* 0x0022a4000802017f */
[----:B--2---:R-:W-:Y:S05]  /*7ee0*/  @!P1 NANOSLEEP.SYNCS 0x989680 ;  /* 0x009896800000995d */ /* 0x004fea0003900000 */
[----:B------:R-:W2:Y:S02]  /*7ef0*/  @!P1 SYNCS.PHASECHK.TRANS64 P1, [R3+URZ], R0 ;  /* 0x00000000030095a7 */ /* 0x000ea4000802007f */
[----:B--2---:R-:W-:Y:S05]  /*7f00*/  @!P1 BRA `(.L_x_21) ;  /* 0xfffffffc00f09947 */ /* 0x004fea000383ffff */
[----:B------:R-:W-:Y:S05]  /*7f10*/  BRA `(.L_x_20) ;  /* 0xffffff9800187947 */ /* 0x000fea000383ffff */
.L_x_26:
[----:B-1----:R1:W2:Y:S02]  /*7f20*/  SYNCS.PHASECHK.TRANS64.TRYWAIT P1, [R5+URZ], R4 ;  /* 0x00000004050075a7 */ /* 0x0022a4000802017f */
[----:B--2---:R-:W-:Y:S05]  /*7f30*/  @!P1 NANOSLEEP.SYNCS 0x989680 ;  /* 0x009896800000995d */ /* 0x004fea0003900000 */
[----:B------:R-:W2:Y:S02]  /*7f40*/  @!P1 SYNCS.PHASECHK.TRANS64 P1, [R5+URZ], R4 ;  /* 0x00000004050095a7 */ /* 0x000ea4000802007f */
[----:B--2---:R-:W-:Y:S05]  /*7f50*/  @!P1 BRA `(.L_x_26) ;  /* 0xfffffffc00f09947 */ /* 0x004fea000383ffff */
[----:B------:R-:W-:Y:S05]  /*7f60*/  BRA `(.L_x_25) ;  /* 0xffffff9800f47947 */ /* 0x000fea000383ffff */
.L_x_167:
[----:B------:R-:W-:Y:S01]  /*7f70*/  BSSY B1, `(.L_x_185) ;  /* 0x0000006000017945 */ /* 0x000fe20003800000 */
[----:B------:R-:W-:-:S07]  /*7f80*/  IMAD.MOV.U32 R15, RZ, RZ, -0x1 ;  /* 0xffffffffff0f7424 */ /* 0x000fce00078e00ff */
[----:B------:R-:W-:Y:S05]  /*7f90*/  WARPSYNC.COLLECTIVE R15, `(.L_x_186) ;  /* 0x000000000f0c7348 */ /* 0x000fea0003c00000 */
[----:B------:R-:W-:Y:S02]  /*7fa0*/  ELECT P6, UR62, PT ;  /* 0x00000000003e782f */ /* 0x000fe400038c0000 */
[----:B------:R-:W-:Y:S01]  /*7fb0*/  MOV R14, UR62 ;  /* 0x0000003e000e7c02 */ /* 0x000fe20008000f00 */
[----:B------:R-:W-:Y:S10]  /*7fc0*/  ENDCOLLECTIVE ;  /* 0x000000000000791b */ /* 0x000ff40003800000 */
.L_x_186:
[----:B------:R-:W-:Y:S05]  /*7fd0*/  BSYNC B1 ;  /* 0x0000000000017941 */ /* 0x000fea0003800000 */
.L_x_185:
[----:B------:R-:W-:Y:S05]  /*7fe0*/  BRA `(.L_x_187) ;  /* 0xfffffff000187947 */ /* 0x000fea000383ffff */
.L_x_170:
[----:B0-----:R0:W1:Y:S02]  /*7ff0*/  SYNCS.PHASECHK.TRANS64.TRYWAIT P0, [R21+URZ+0x18], R12 ;  /* 0x0000180c150075a7 */ /* 0x001064000800017f */
[----:B-1----:R-:W-:Y:S05]  /*8000*/  @!P0 NANOSLEEP.SYNCS 0x989680 ;  /* 0x009896800000895d */ /* 0x002fea0003900000 */
[----:B------:R-:W1:Y:S02]  /*8010*/  @!P0 SYNCS.PHASECHK.TRANS64 P0, [R21+URZ+0x18], R12 ;  /* 0x0000180c150085a7 */ /* 0x000e64000800007f */
[----:B-1----:R-:W-:Y:S05]  /*8020*/  @!P0 BRA `(.L_x_170) ;  /* 0xfffffffc00f08947 */ /* 0x002fea000383ffff */
[----:B------:R-:W-:Y:S05]  /*8030*/  BRA `(.L_x_188) ;  /* 0xfffffff000607947 */ /* 0x000fea000383ffff */
.L_x_178:
[----:B------:R-:W-:Y:S01]  /*8040*/  BSSY B0, `(.L_x_189) ;  /* 0x0000006000007945 */ /* 0x000fe20003800000 */
[----:B------:R-:W-:-:S07]  /*8050*/  IMAD.MOV.U32 R15, RZ, RZ, -0x1 ;  /* 0xffffffffff0f7424 */ /* 0x000fce00078e00ff */
[----:B------:R-:W-:Y:S05]  /*8060*/  WARPSYNC.COLLECTIVE R15, `(.L_x_190) ;  /* 0x000000000f0c7348 */ /* 0x000fea0003c00000 */
[----:B------:R-:W-:Y:S02]  /*8070*/  ELECT P6, UR62, PT ;  /* 0x00000000003e782f */ /* 0x000fe400038c0000 */
[----:B------:R-:W-:Y:S01]  /*8080*/  MOV R14, UR62 ;  /* 0x0000003e000e7c02 */ /* 0x000fe20008000f00 */
[----:B------:R-:W-:Y:S10]  /*8090*/  ENDCOLLECTIVE ;  /* 0x000000000000791b */ /* 0x000ff40003800000 */
.L_x_190:
[----:B------:R-:W-:Y:S05]  /*80a0*/  BSYNC B0 ;  /* 0x0000000000007941 */ /* 0x000fea0003800000 */
.L_x_189:
[----:B------:R-:W-:Y:S05]  /*80b0*/  BRA `(.L_x_191) ;  /* 0xfffffff800f47947 */ /* 0x000fea000383ffff */
.L_x_182:
[----:B0-----:R0:W1:Y:S02]  /*80c0*/  SYNCS.PHASECHK.TRANS64.TRYWAIT P0, [R7+URZ], R4 ;  /* 0x00000004070075a7 */ /* 0x001064000800017f */
[----:B-1----:R-:W-:Y:S05]  /*80d0*/  @!P0 NANOSLEEP.SYNCS 0x989680 ;  /* 0x009896800000895d */ /* 0x002fea0003900000 */
[----:B------:R-:W1:Y:S02]  /*80e0*/  @!P0 SYNCS.PHASECHK.TRANS64 P0, [R7+URZ], R4 ;  /* 0x00000004070085a7 */ /* 0x000e64000800007f */
[----:B-1----:R-:W-:Y:S05]  /*80f0*/  @!P0 BRA `(.L_x_182) ;  /* 0xfffffffc00f08947 */ /* 0x002fea000383ffff */
[----:B------:R-:W-:Y:S05]  /*8100*/  BRA `(.L_x_192) ;  /* 0xfffffffc00347947 */ /* 0x000fea000383ffff */
.L_x_183:
[----:B0-----:R0:W1:Y:S02]  /*8110*/  SYNCS.PHASECHK.TRANS64.TRYWAIT P0, [R6+URZ], R5 ;  /* 0x00000005060075a7 */ /* 0x001064000800017f */
[----:B-1----:R-:W-:Y:S05]  /*8120*/  @!P0 NANOSLEEP.SYNCS 0x989680 ;  /* 0x009896800000895d */ /* 0x002fea0003900000 */
[----:B------:R-:W1:Y:S02]  /*8130*/  @!P0 SYNCS.PHASECHK.TRANS64 P0, [R6+URZ], R5 ;  /* 0x00000005060085a7 */ /* 0x000e64000800007f */
[----:B-1----:R-:W-:Y:S05]  /*8140*/  @!P0 BRA `(.L_x_183) ;  /* 0xfffffffc00f08947 */ /* 0x002fea000383ffff */
[----:B------:R-:W-:Y:S05]  /*8150*/  BRA `(.L_x_193) ;  /* 0xfffffffc003c7947 */ /* 0x000fea000383ffff */
.L_x_194:
[----:B------:R-:W-:-:S00]  /*8160*/  BRA `(.L_x_194) ;  /* 0xfffffffc00fc7947 */ /* 0x000fc0000383ffff */
[----:B------:R-:W-:-:S00]  /*8170*/  NOP ;  /* 0x0000000000007918 */ /* 0x000fc00000000000 */
        /* <DEDUP_REMOVED lines=8> */
.L_x_195:


//--------------------- .nv.global.init           --------------------------
	.section	.nv.global.init,"aw",@progbits
.nv.global.init:
	.type		$str$22,@object
	.size		$str$22,($str$23 - $str$22)
$str$22:
        /*0000*/ 	.byte	0x6b, 0x5f, 0x74, 0x69, 0x6c, 0x65, 0x5f, 0x63, 0x6f, 0x75, 0x6e, 0x74, 0x20, 0x3e, 0x3d, 0x20
        /*0010*/ 	.byte	0x31, 0x00
	.type		$str$23,@object
	.size		$str$23,(__unnamed_1 - $str$23)
$str$23:
        /*0012*/ 	.byte	0x2f, 0x74, 0x6d, 0x70, 0x2f, 0x63, 0x75, 0x74, 0x6c, 0x61, 0x73, 0x73, 0x5f, 0x73, 0x77, 0x65
        /*0022*/ 	.byte	0x65, 0x70, 0x5f, 0x73, 0x72, 0x63, 0x2f, 0x69, 0x6e, 0x63, 0x6c, 0x75, 0x64, 0x65, 0x2f, 0x63
        /*0032*/ 	.byte	0x75, 0x74, 0x6c, 0x61, 0x73, 0x73, 0x2f, 0x67, 0x65, 0x6d, 0x6d, 0x2f, 0x63, 0x6f, 0x6c, 0x6c
        /*0042*/ 	.byte	0x65, 0x63, 0x74, 0x69, 0x76, 0x65, 0x2f, 0x73, 0x6d, 0x39, 0x30, 0x5f, 0x6d, 0x6d, 0x61, 0x5f
        /*0052*/ 	.byte	0x74, 0x6d, 0x61, 0x5f, 0x67, 0x6d, 0x6d, 0x61, 0x5f, 0x73, 0x73, 0x5f, 0x77, 0x61, 0x72, 0x70
        /*0062*/ 	.byte	0x73, 0x70, 0x65, 0x63, 0x69, 0x61, 0x6c, 0x69, 0x7a, 0x65, 0x64, 0x2e, 0x68, 0x70, 0x70, 0x00
	.type		__unnamed_1,@object
	.size		__unnamed_1,(.L_0 - __unnamed_1)
__unnamed_1:
        /*0072*/ 	.byte	0x76, 0x6f, 0x69, 0x64, 0x20, 0x63, 0x75, 0x74, 0x6c, 0x61, 0x73, 0x73, 0x3a, 0x3a, 0x67, 0x65
        /* <DEDUP_REMOVED lines=181> */
        /*0bd2*/ 	.byte	0x00
.L_0:


//--------------------- .nv.shared._ZN7cutlass13device_kernelINS_4gemm6kernel13GemmUniversalIN4cute5tupleIJiiiiEEENS1_10collective13CollectiveMmaINS1_34MainloopSm90TmaGmmaWarpSpecializedILi3ENS5_IJNS4_1CILi2EEESB_NSA_ILi1EEEEEENS1_35KernelTmaWarpSpecializedCooperativeEEENS5_IJNSA_ILi128EEESG_NSA_ILi64EEEEEENS_6half_tENS5_IJSC_llEEESJ_SK_NS4_8TiledMMAINS4_8MMA_AtomIJNS4_4SM904GMMA26MMA_64x128x16_F32F16F16_SSILNSO_5MajorE1ELSQ_1ELNSO_7ScaleInE1ELSR_1EEEEEENS4_6LayoutINS5_IJSB_SC_SC_EEENS5_IJSC_NSA_ILi0EEESW_EEEEENS5_IJNS4_10UnderscoreESZ_SZ_EEEEENS4_23SM90_TMA_LOAD_MULTICASTENS4_14ComposedLayoutINS4_7SwizzleILi3ELi4ELi3EEENS4_18smem_ptr_flag_bitsILi16EEENSU_INS5_IJSH_NSA_ILi8EEEEEENS5_IJSC_SH_EEEEEEEvNS4_8identityES12_S1C_vS1D_EENS_8epilogue10collective6detail29Sm90TmaWarpSpecializedAdapterINS1G_15DefaultEpilogueISJ_NS5_IJlSC_lEEES1K_NS1F_6thread17LinearCombinationISJ_Li1EffLNS1L_9ScaleType4KindE0ELNS_15FloatRoundStyleE2ESJ_EENS1_15EpilogueDefaultEEEEEvvEEEEvNT_6ParamsE --------------------------
	.section	.nv.shared._ZN7cutlass13device_kernelINS_4gemm6kernel13GemmUniversalIN4cute5tupleIJiiiiEEENS1_10collective13CollectiveMmaINS1_34MainloopSm90TmaGmmaWarpSpecializedILi3ENS5_IJNS4_1CILi2EEESB_NSA_ILi1EEEEEENS1_35KernelTmaWarpSpecializedCooperativeEEENS5_IJNSA_ILi128EEESG_NSA_ILi64EEEEEENS_6half_tENS5_IJSC_llEEESJ_SK_NS4_8TiledMMAINS4_8MMA_AtomIJNS4_4SM904GMMA26MMA_64x128x16_F32F16F16_SSILNSO_5MajorE1ELSQ_1ELNSO_7ScaleInE1ELSR_1EEEEEENS4_6LayoutINS5_IJSB_SC_SC_EEENS5_IJSC_NSA_ILi0EEESW_EEEEENS5_IJNS4_10UnderscoreESZ_SZ_EEEEENS4_23SM90_TMA_LOAD_MULTICASTENS4_14ComposedLayoutINS4_7SwizzleILi3ELi4ELi3EEENS4_18smem_ptr_flag_bitsILi16EEENSU_INS5_IJSH_NSA_ILi8EEEEEENS5_IJSC_SH_EEEEEEEvNS4_8identityES12_S1C_vS1D_EENS_8epilogue10collective6detail29Sm90TmaWarpSpecializedAdapterINS1G_15DefaultEpilogueISJ_NS5_IJlSC_lEEES1K_NS1F_6thread17LinearCombinationISJ_Li1EffLNS1L_9ScaleType4KindE0ELNS_15FloatRoundStyleE2ESJ_EENS1_15EpilogueDefaultEEEEEvvEEEEvNT_6ParamsE,"aw",@nobits
	.sectionflags	@""
	.align	16
	.zero		1024


//--------------------- .nv.shared.reserved.0     --------------------------
	.section	.nv.shared.reserved.0,"aw",@nobits
	.weak		__nv_reservedSMEM_offset_0_alias
	.size		__nv_reservedSMEM_offset_0_alias, 0, 0
	.other		__nv_reservedSMEM_offset_0_alias,@"STO_CUDA_RESERVED_SHARED STV_DEFAULT"
__nv_reservedSMEM_offset_0_alias:
	.zero		0


//--------------------- .nv.global                --------------------------
	.section	.nv.global,"aw",@nobits
.nv.global:
	.type		_ZN40_INTERNAL_7093895b_4_k_cu_02a4240e_156494cute1_E,@object
	.size		_ZN40_INTERNAL_7093895b_4_k_cu_02a4240e_156494cute1_E,(_ZN40_INTERNAL_7093895b_4_k_cu_02a4240e_156494cuda3std3__45__cpo6cbeginE - _ZN40_INTERNAL_7093895b_4_k_cu_02a4240e_156494cute1_E)
_ZN40_INTERNAL_7093895b_4_k_cu_02a4240e_156494cute1_E:
	.zero		1
	.type		_ZN40_INTERNAL_7093895b_4_k_cu_02a4240e_156494cuda3std3__45__cpo6cbeginE,@object
	.size		_ZN40_INTERNAL_7093895b_4_k_cu_02a4240e_156494cuda3std3__45__cpo6cbeginE,(_ZN40_INTERNAL_7093895b_4_k_cu_02a4240e_156494cuda3std3__48in_placeE - _ZN40_INTERNAL_7093895b_4_k_cu_02a4240e_156494cuda3std3__45__cpo6cbeginE)
_ZN40_INTERNAL_7093895b_4_k_cu_02a4240e_156494cuda3std3__45__cpo6cbeginE:
	.zero		1
	.type		_ZN40_INTERNAL_7093895b_4_k_cu_02a4240e_156494cuda3std3__48in_placeE,@object
	.size		_ZN40_INTERNAL_7093895b_4_k_cu_02a4240e_156494cuda3std3__48in_placeE,(_ZN40_INTERNAL_7093895b_4_k_cu_02a4240e_156494cuda3std6ranges3__45__cpo9iter_moveE - _ZN40_INTERNAL_7093895b_4_k_cu_02a4240e_156494cuda3std3__48in_placeE)
_ZN40_INTERNAL_7093895b_4_k_cu_02a4240e_156494cuda3std3__48in_placeE:
	.zero		1
	.type		_ZN40_INTERNAL_7093895b_4_k_cu_02a4240e_156494cuda3std6ranges3__45__cpo9iter_moveE,@object
	.size		_ZN40_INTERNAL_7093895b_4_k_cu_02a4240e_156494cuda3std6ranges3__45__cpo9iter_moveE,(_ZN40_INTERNAL_7093895b_4_k_cu_02a4240e_156494cuda3std3__45__cpo5beginE - _ZN40_INTERNAL_7093895b_4_k_cu_02a4240e_156494cuda3std6ranges3__45__cpo9iter_moveE)
_ZN40_INTERNAL_7093895b_4_k_cu_02a4240e_156494cuda3std6ranges3__45__cpo9iter_moveE:
	.zero		1
	.type		_ZN40_INTERNAL_7093895b_4_k_cu_02a4240e_156494cuda3std3__45__cpo5beginE,@object
	.size		_ZN40_INTERNAL_7093895b_4_k_cu_02a4240e_156494cuda3std3__45__cpo5beginE,(_ZN40_INTERNAL_7093895b_4_k_cu_02a4240e_156494cuda3std3__442_GLOBAL__N__7093895b_4_k_cu_02a4240e_156496ignoreE - _ZN40_INTERNAL_7093895b_4_k_cu_02a4240e_156494cuda3std3__45__cpo5beginE)
_ZN40_INTERNAL_7093895b_4_k_cu_02a4240e_156494cuda3std3__45__cpo5beginE:
	.zero		1
	.type		_ZN40_INTERNAL_7093895b_4_k_cu_02a4240e_156494cuda3std3__442_GLOBAL__N__7093895b_4_k_cu_02a4240e_156496ignoreE,@object
	.size		_ZN40_INTERNAL_7093895b_4_k_cu_02a4240e_156494cuda3std3__442_GLOBAL__N__7093895b_4_k_cu_02a4240e_156496ignoreE,(_ZN40_INTERNAL_7093895b_4_k_cu_02a4240e_156494cute7productE - _ZN40_INTERNAL_7093895b_4_k_cu_02a4240e_156494cuda3std3__442_GLOBAL__N__7093895b_4_k_cu_02a4240e_156496ignoreE)
_ZN40_INTERNAL_7093895b_4_k_cu_02a4240e_156494cuda3std3__442_GLOBAL__N__7093895b_4_k_cu_02a4240e_156496ignoreE:
	.zero		1
	.type		_ZN40_INTERNAL_7093895b_4_k_cu_02a4240e_156494cute7productE,@object
	.size		_ZN40_INTERNAL_7093895b_4_k_cu_02a4240e_156494cute7productE,(_ZN40_INTERNAL_7093895b_4_k_cu_02a4240e_156494cuda3std3__45__cpo3endE - _ZN40_INTERNAL_7093895b_4_k_cu_02a4240e_156494cute7productE)
_ZN40_INTERNAL_7093895b_4_k_cu_02a4240e_156494cute7productE:
	.zero		1
	.type		_ZN40_INTERNAL_7093895b_4_k_cu_02a4240e_156494cuda3std3__45__cpo3endE,@object
	.size		_ZN40_INTERNAL_7093895b_4_k_cu_02a4240e_156494cuda3std3__45__cpo3endE,(_ZN40_INTERNAL_7093895b_4_k_cu_02a4240e_156494cuda3std3__419piecewise_constructE - _ZN40_INTERNAL_7093895b_4_k_cu_02a4240e_156494cuda3std3__45__cpo3endE)
_ZN40_INTERNAL_7093895b_4_k_cu_02a4240e_156494cuda3std3__45__cpo3endE:
	.zero		1
	.type		_ZN40_INTERNAL_7093895b_4_k_cu_02a4240e_156494cuda3std3__419piecewise_constructE,@object
	.size		_ZN40_INTERNAL_7093895b_4_k_cu_02a4240e_156494cuda3std3__419piecewise_constructE,(_ZN40_INTERNAL_7093895b_4_k_cu_02a4240e_156494cuda3std3__45__cpo4cendE - _ZN40_INTERNAL_7093895b_4_k_cu_02a4240e_156494cuda3std3__419piecewise_constructE)
_ZN40_INTERNAL_7093895b_4_k_cu_02a4240e_156494cuda3std3__419piecewise_constructE:
	.zero		1
	.type		_ZN40_INTERNAL_7093895b_4_k_cu_02a4240e_156494cuda3std3__45__cpo4cendE,@object
	.size		_ZN40_INTERNAL_7093895b_4_k_cu_02a4240e_156494cuda3std3__45__cpo4cendE,(_ZN40_INTERNAL_7093895b_4_k_cu_02a4240e_156494cuda3std6ranges3__45__cpo4swapE - _ZN40_INTERNAL_7093895b_4_k_cu_02a4240e_156494cuda3std3__45__cpo4cendE)
_ZN40_INTERNAL_7093895b_4_k_cu_02a4240e_156494cuda3std3__45__cpo4cendE:
	.zero		1
	.type		_ZN40_INTERNAL_7093895b_4_k_cu_02a4240e_156494cuda3std6ranges3__45__cpo4swapE,@object
	.size		_ZN40_INTERNAL_7093895b_4_k_cu_02a4240e_156494cuda3std6ranges3__45__cpo4swapE,(.L_8 - _ZN40_INTERNAL_7093895b_4_k_cu_02a4240e_156494cuda3std6ranges3__45__cpo4swapE)
_ZN40_INTERNAL_7093895b_4_k_cu_02a4240e_156494cuda3std6ranges3__45__cpo4swapE:
	.zero		1
.L_8:


//--------------------- .nv.constant0._ZN7cutlass13device_kernelINS_4gemm6kernel13GemmUniversalIN4cute5tupleIJiiiiEEENS1_10collective13CollectiveMmaINS1_34MainloopSm90TmaGmmaWarpSpecializedILi3ENS5_IJNS4_1CILi2EEESB_NSA_ILi1EEEEEENS1_35KernelTmaWarpSpecializedCooperativeEEENS5_IJNSA_ILi128EEESG_NSA_ILi64EEEEEENS_6half_tENS5_IJSC_llEEESJ_SK_NS4_8TiledMMAINS4_8MMA_AtomIJNS4_4SM904GMMA26MMA_64x128x16_F32F16F16_SSILNSO_5MajorE1ELSQ_1ELNSO_7ScaleInE1ELSR_1EEEEEENS4_6LayoutINS5_IJSB_SC_SC_EEENS5_IJSC_NSA_ILi0EEESW_EEEEENS5_IJNS4_10UnderscoreESZ_SZ_EEEEENS4_23SM90_TMA_LOAD_MULTICASTENS4_14ComposedLayoutINS4_7SwizzleILi3ELi4ELi3EEENS4_18smem_ptr_flag_bitsILi16EEENSU_INS5_IJSH_NSA_ILi8EEEEEENS5_IJSC_SH_EEEEEEEvNS4_8identityES12_S1C_vS1D_EENS_8epilogue10collective6detail29Sm90TmaWarpSpecializedAdapterINS1G_15DefaultEpilogueISJ_NS5_IJlSC_lEEES1K_NS1F_6thread17LinearCombinationISJ_Li1EffLNS1L_9ScaleType4KindE0ELNS_15FloatRoundStyleE2ESJ_EENS1_15EpilogueDefaultEEEEEvvEEEEvNT_6ParamsE --------------------------
	.section	.nv.constant0._ZN7cutlass13device_kernelINS_4gemm6kernel13GemmUniversalIN4cute5tupleIJiiiiEEENS1_10collective13CollectiveMmaINS1_34MainloopSm90TmaGmmaWarpSpecializedILi3ENS5_IJNS4_1CILi2EEESB_NSA_ILi1EEEEEENS1_35KernelTmaWarpSpecializedCooperativeEEENS5_IJNSA_ILi128EEESG_NSA_ILi64EEEEEENS_6half_tENS5_IJSC_llEEESJ_SK_NS4_8TiledMMAINS4_8MMA_AtomIJNS4_4SM904GMMA26MMA_64x128x16_F32F16F16_SSILNSO_5MajorE1ELSQ_1ELNSO_7ScaleInE1ELSR_1EEEEEENS4_6LayoutINS5_IJSB_SC_SC_EEENS5_IJSC_NSA_ILi0EEESW_EEEEENS5_IJNS4_10UnderscoreESZ_SZ_EEEEENS4_23SM90_TMA_LOAD_MULTICASTENS4_14ComposedLayoutINS4_7SwizzleILi3ELi4ELi3EEENS4_18smem_ptr_flag_bitsILi16EEENSU_INS5_IJSH_NSA_ILi8EEEEEENS5_IJSC_SH_EEEEEEEvNS4_8identityES12_S1C_vS1D_EENS_8epilogue10collective6detail29Sm90TmaWarpSpecializedAdapterINS1G_15DefaultEpilogueISJ_NS5_IJlSC_lEEES1K_NS1F_6thread17LinearCombinationISJ_Li1EffLNS1L_9ScaleType4KindE0ELNS_15FloatRoundStyleE2ESJ_EENS1_15EpilogueDefaultEEEEEvvEEEEvNT_6ParamsE,"a",@progbits
	.sectionflags	@""
	.align	4
.nv.constant0._ZN7cutlass13device_kernelINS_4gemm6kernel13GemmUniversalIN4cute5tupleIJiiiiEEENS1_10collective13CollectiveMmaINS1_34MainloopSm90TmaGmmaWarpSpecializedILi3ENS5_IJNS4_1CILi2EEESB_NSA_ILi1EEEEEENS1_35KernelTmaWarpSpecializedCooperativeEEENS5_IJNSA_ILi128EEESG_NSA_ILi64EEEEEENS_6half_tENS5_IJSC_llEEESJ_SK_NS4_8TiledMMAINS4_8MMA_AtomIJNS4_4SM904GMMA26MMA_64x128x16_F32F16F16_SSILNSO_5MajorE1ELSQ_1ELNSO_7ScaleInE1ELSR_1EEEEEENS4_6LayoutINS5_IJSB_SC_SC_EEENS5_IJSC_NSA_ILi0EEESW_EEEEENS5_IJNS4_10UnderscoreESZ_SZ_EEEEENS4_23SM90_TMA_LOAD_MULTICASTENS4_14ComposedLayoutINS4_7SwizzleILi3ELi4ELi3EEENS4_18smem_ptr_flag_bitsILi16EEENSU_INS5_IJSH_NSA_ILi8EEEEEENS5_IJSC_SH_EEEEEEEvNS4_8identityES12_S1C_vS1D_EENS_8epilogue10collective6detail29Sm90TmaWarpSpecializedAdapterINS1G_15DefaultEpilogueISJ_NS5_IJlSC_lEEES1K_NS1F_6thread17LinearCombinationISJ_Li1EffLNS1L_9ScaleType4KindE0ELNS_15FloatRoundStyleE2ESJ_EENS1_15EpilogueDefaultEEEEEvvEEEEvNT_6ParamsE:
	.zero		1664


//--------------------- SYMBOLS --------------------------

	.type		.nv.reservedSmem.offset0,@object
	.size		.nv.reservedSmem.offset0,0x4
	.type		__assertfail,@function
